def matmul_kernel(
    a_ptr,
    b_ptr,
    c_ptr,
    M,
    N,
    K,
    stride_am,
    stride_ak,
    stride_bk,
    stride_bn,
    stride_cm,
    stride_cn,
    BLOCK_M: tl.constexpr,
    BLOCK_N: tl.constexpr,
    BLOCK_K: tl.constexpr,
    GROUP_M: tl.constexpr,
):
    pid = tl.program_id(axis=0)
    num_pid_m = tl.cdiv(M, BLOCK_M)
    num_pid_n = tl.cdiv(N, BLOCK_N)
    num_pid_in_group = GROUP_M * num_pid_n
    group_id = pid // num_pid_in_group
    first_pid_m = group_id * GROUP_M
    group_size_m = min(num_pid_m - first_pid_m, GROUP_M)
    pid_m = first_pid_m + ((pid % num_pid_in_group) % group_size_m)
    pid_n = (pid % num_pid_in_group) // group_size_m

    offs_am = (pid_m * BLOCK_M + tl.arange(0, BLOCK_M)) % M
    offs_bn = (pid_n * BLOCK_N + tl.arange(0, BLOCK_N)) % N
    offs_k = tl.arange(0, BLOCK_K)
    a_ptrs = a_ptr + offs_am[:, None] * stride_am + offs_k[None, :] * stride_ak
    b_ptrs = b_ptr + offs_k[:, None] * stride_bk + offs_bn[None, :] * stride_bn

    acc = tl.zeros((BLOCK_M, BLOCK_N), dtype=tl.float32)
    for kk in range(0, tl.cdiv(K, BLOCK_K)):
        a = tl.load(a_ptrs, mask=offs_k[None, :] < K - kk * BLOCK_K, other=0.0)
        b = tl.load(b_ptrs, mask=offs_k[:, None] < K - kk * BLOCK_K, other=0.0)
        acc = tl.dot(a, b, acc)
        a_ptrs += BLOCK_K * stride_ak
        b_ptrs += BLOCK_K * stride_bk

    c = acc.to(c_ptr.dtype.element_ty)
    offs_cm = pid_m * BLOCK_M + tl.arange(0, BLOCK_M)
    offs_cn = pid_n * BLOCK_N + tl.arange(0, BLOCK_N)
    c_ptrs = c_ptr + offs_cm[:, None] * stride_cm + offs_cn[None, :] * stride_cn
    mask = (offs_cm[:, None] < M) & (offs_cn[None, :] < N)
    tl.store(c_ptrs, c, mask=mask)

# config = {"BLOCK_K": 32, "BLOCK_M": 64, "BLOCK_N": 128, "GROUP_M": 8, "arch": "sm_100", "dtype": "fp32", "num_ctas": 4, "num_stages": 3, "num_warps": 4}
# arch = sm_100


// ===== COMPILED SASS (sm_100a) =====

	.target	sm_100a

	.elftype	@"ET_EXEC"


//--------------------- .note.nv.tkinfo           --------------------------
	.section	.note.nv.tkinfo,"",@"SHT_NOTE"
	.sectionflags	@"SHF_NOTE_NV_TKINFO"
	.tkinfo
        /*0018*/ 	.word	0x00000081
        /*0030*/ 	.string	""
        /*0030*/ 	.string	"ptxas-blackwell"
        /*0030*/ 	.string	"Cuda compilation tools, release 12.9, V12.9.86"
        /*0030*/ 	.string	"Build cuda_12.9.r12.9/compiler.36037853_0"
        /*0030*/ 	.string	"-v  -suppress-debug-info  -lineinfo  -arch sm_100a "



//--------------------- .note.nv.cuver            --------------------------
	.section	.note.nv.cuver,"",@"SHT_NOTE"
	.sectionflags	@"SHF_NOTE_NV_CUVER"
        /*0018*/ 	.short	0x0001
        /*001a*/ 	.short	0x0064
        /*001c*/ 	.short	0x0001
        /*001e*/ 	.short	0x0000
        /*0020*/ 	.short	0x0001
        /*0022*/ 	.short	0x0000


//--------------------- .nv.info                  --------------------------
	.section	.nv.info,"",@"SHT_CUDA_INFO"
	.align	4


	//----- nvinfo : EIATTR_REGCOUNT
	.align		4
        /*0000*/ 	.byte	0x04, 0x2f
        /*0002*/ 	.short	(.L_4 - .L_3)
	.align		4
.L_3:
        /*0004*/ 	.word	index@(matmul_kernel)
        /*0008*/ 	.word	0x00000080


	//----- nvinfo : EIATTR_FRAME_SIZE
	.align		4
.L_4:
        /*000c*/ 	.byte	0x04, 0x11
        /*000e*/ 	.short	(.L_6 - .L_5)
	.align		4
.L_5:
        /*0010*/ 	.word	index@($__internal_2_$__cuda_sm10x_tcgen05_guardrail_trap_unallocated_columns_being_dealloced)
        /*0014*/ 	.word	0x00000000


	//----- nvinfo : EIATTR_FRAME_SIZE
	.align		4
.L_6:
        /*0018*/ 	.byte	0x04, 0x11
        /*001a*/ 	.short	(.L_8 - .L_7)
	.align		4
.L_7:
        /*001c*/ 	.word	index@($__internal_1_$__cuda_sm10x_tcgen05_guardrail_trap_phase_invalid_during_alloc)
        /*0020*/ 	.word	0x00000000


	//----- nvinfo : EIATTR_FRAME_SIZE
	.align		4
.L_8:
        /*0024*/ 	.byte	0x04, 0x11
        /*0026*/ 	.short	(.L_10 - .L_9)
	.align		4
.L_9:
        /*0028*/ 	.word	index@($__internal_0_$__cuda_sm10x_tcgen05_guardrail_trap_col_being_dealloced_not_returned_by_alloc)
        /*002c*/ 	.word	0x00000000


	//----- nvinfo : EIATTR_FRAME_SIZE
	.align		4
.L_10:
        /*0030*/ 	.byte	0x04, 0x11
        /*0032*/ 	.short	(.L_12 - .L_11)
	.align		4
.L_11:
        /*0034*/ 	.word	index@(matmul_kernel)
        /*0038*/ 	.word	0x00000000


	//----- nvinfo : EIATTR_MIN_STACK_SIZE
	.align		4
.L_12:
        /*003c*/ 	.byte	0x04, 0x12
        /*003e*/ 	.short	(.L_14 - .L_13)
	.align		4
.L_13:
        /*0040*/ 	.word	index@(matmul_kernel)
        /*0044*/ 	.word	0x00000000
.L_14:


//--------------------- .nv.info.matmul_kernel    --------------------------
	.section	.nv.info.matmul_kernel,"",@"SHT_CUDA_INFO"
	.sectionflags	@""
	.align	4


	//----- nvinfo : EIATTR_CUDA_API_VERSION
	.align		4
        /*0000*/ 	.byte	0x04, 0x37
        /*0002*/ 	.short	(.L_16 - .L_15)
.L_15:
        /*0004*/ 	.word	0x00000081


	//----- nvinfo : EIATTR_KPARAM_INFO
	.align		4
.L_16:
        /*0008*/ 	.byte	0x04, 0x17
        /*000a*/ 	.short	(.L_18 - .L_17)
.L_17:
        /*000c*/ 	.word	0x00000000
        /*0010*/ 	.short	0x000d
        /*0012*/ 	.short	0x0048
        /*0014*/ 	.byte	0x00, 0xf4, 0x21, 0x00


	//----- nvinfo : EIATTR_KPARAM_INFO
	.align		4
.L_18:
        /*0018*/ 	.byte	0x04, 0x17
        /*001a*/ 	.short	(.L_20 - .L_19)
.L_19:
        /*001c*/ 	.word	0x00000000
        /*0020*/ 	.short	0x000c
        /*0022*/ 	.short	0x0040
        /*0024*/ 	.byte	0x00, 0xf4, 0x21, 0x00


	//----- nvinfo : EIATTR_KPARAM_INFO
	.align		4
.L_20:
        /*0028*/ 	.byte	0x04, 0x17
        /*002a*/ 	.short	(.L_22 - .L_21)
.L_21:
        /*002c*/ 	.word	0x00000000
        /*0030*/ 	.short	0x000b
        /*0032*/ 	.short	0x0038
        /*0034*/ 	.byte	0x00, 0xf0, 0x11, 0x00


	//----- nvinfo : EIATTR_KPARAM_INFO
	.align		4
.L_22:
        /*0038*/ 	.byte	0x04, 0x17
        /*003a*/ 	.short	(.L_24 - .L_23)
.L_23:
        /*003c*/ 	.word	0x00000000
        /*0040*/ 	.short	0x000a
        /*0042*/ 	.short	0x0034
        /*0044*/ 	.byte	0x00, 0xf0, 0x11, 0x00


	//----- nvinfo : EIATTR_KPARAM_INFO
	.align		4
.L_24:
        /*0048*/ 	.byte	0x04, 0x17
        /*004a*/ 	.short	(.L_26 - .L_25)
.L_25:
        /*004c*/ 	.word	0x00000000
        /*0050*/ 	.short	0x0009
        /*0052*/ 	.short	0x0030
        /*0054*/ 	.byte	0x00, 0xf0, 0x11, 0x00


	//----- nvinfo : EIATTR_KPARAM_INFO
	.align		4
.L_26:
        /*0058*/ 	.byte	0x04, 0x17
        /*005a*/ 	.short	(.L_28 - .L_27)
.L_27:
        /*005c*/ 	.word	0x00000000
        /*0060*/ 	.short	0x0008
        /*0062*/ 	.short	0x002c
        /*0064*/ 	.byte	0x00, 0xf0, 0x11, 0x00


	//----- nvinfo : EIATTR_KPARAM_INFO
	.align		4
.L_28:
        /*0068*/ 	.byte	0x04, 0x17
        /*006a*/ 	.short	(.L_30 - .L_29)
.L_29:
        /*006c*/ 	.word	0x00000000
        /*0070*/ 	.short	0x0007
        /*0072*/ 	.short	0x0028
        /*0074*/ 	.byte	0x00, 0xf0, 0x11, 0x00


	//----- nvinfo : EIATTR_KPARAM_INFO
	.align		4
.L_30:
        /*0078*/ 	.byte	0x04, 0x17
        /*007a*/ 	.short	(.L_32 - .L_31)
.L_31:
        /*007c*/ 	.word	0x00000000
        /*0080*/ 	.short	0x0006
        /*0082*/ 	.short	0x0024
        /*0084*/ 	.byte	0x00, 0xf0, 0x11, 0x00


	//----- nvinfo : EIATTR_KPARAM_INFO
	.align		4
.L_32:
        /*0088*/ 	.byte	0x04, 0x17
        /*008a*/ 	.short	(.L_34 - .L_33)
.L_33:
        /*008c*/ 	.word	0x00000000
        /*0090*/ 	.short	0x0005
        /*0092*/ 	.short	0x0020
        /*0094*/ 	.byte	0x00, 0xf0, 0x11, 0x00


	//----- nvinfo : EIATTR_KPARAM_INFO
	.align		4
.L_34:
        /*0098*/ 	.byte	0x04, 0x17
        /*009a*/ 	.short	(.L_36 - .L_35)
.L_35:
        /*009c*/ 	.word	0x00000000
        /*00a0*/ 	.short	0x0004
        /*00a2*/ 	.short	0x001c
        /*00a4*/ 	.byte	0x00, 0xf0, 0x11, 0x00


	//----- nvinfo : EIATTR_KPARAM_INFO
	.align		4
.L_36:
        /*00a8*/ 	.byte	0x04, 0x17
        /*00aa*/ 	.short	(.L_38 - .L_37)
.L_37:
        /*00ac*/ 	.word	0x00000000
        /*00b0*/ 	.short	0x0003
        /*00b2*/ 	.short	0x0018
        /*00b4*/ 	.byte	0x00, 0xf0, 0x11, 0x00


	//----- nvinfo : EIATTR_KPARAM_INFO
	.align		4
.L_38:
        /*00b8*/ 	.byte	0x04, 0x17
        /*00ba*/ 	.short	(.L_40 - .L_39)
.L_39:
        /*00bc*/ 	.word	0x00000000
        /*00c0*/ 	.short	0x0002
        /*00c2*/ 	.short	0x0010
        /*00c4*/ 	.byte	0x00, 0xf4, 0x21, 0x00


	//----- nvinfo : EIATTR_KPARAM_INFO
	.align		4
.L_40:
        /*00c8*/ 	.byte	0x04, 0x17
        /*00ca*/ 	.short	(.L_42 - .L_41)
.L_41:
        /*00cc*/ 	.word	0x00000000
        /*00d0*/ 	.short	0x0001
        /*00d2*/ 	.short	0x0008
        /*00d4*/ 	.byte	0x00, 0xf4, 0x21, 0x00


	//----- nvinfo : EIATTR_KPARAM_INFO
	.align		4
.L_42:
        /*00d8*/ 	.byte	0x04, 0x17
        /*00da*/ 	.short	(.L_44 - .L_43)
.L_43:
        /*00dc*/ 	.word	0x00000000
        /*00e0*/ 	.short	0x0000
        /*00e2*/ 	.short	0x0000
        /*00e4*/ 	.byte	0x00, 0xf4, 0x21, 0x00


	//----- nvinfo : EIATTR_EXPLICIT_CLUSTER
	.align		4
.L_44:
        /*00e8*/ 	.byte	0x01, 0x3e
	.zero		2


	//----- nvinfo : EIATTR_CTA_PER_CLUSTER
	.align		4
        /*00ec*/ 	.byte	0x04, 0x3d
        /*00ee*/ 	.short	(.L_46 - .L_45)
.L_45:
        /*00f0*/ 	.word	0x00000004
        /*00f4*/ 	.word	0x00000001
        /*00f8*/ 	.word	0x00000001


	//----- nvinfo : EIATTR_AT_ENTRY_FRAGMENTS
	.align		4
.L_46:
        /*00fc*/ 	.byte	0x04, 0x4f
        /*00fe*/ 	.short	(.L_48 - .L_47)


	//   ....[0]....
.L_47:
        /*0100*/ 	.word	0x00000004


	//----- nvinfo : EIATTR_RESERVED_SMEM_USED
	.align		4
.L_48:
        /*0104*/ 	.byte	0x01, 0x41
	.zero		2


	//----- nvinfo : EIATTR_SPARSE_MMA_MASK
	.align		4
        /*0108*/ 	.byte	0x03, 0x50
        /*010a*/ 	.short	0x0000


	//----- nvinfo : EIATTR_TCGEN05_1CTA_USED
	.align		4
        /*010c*/ 	.byte	0x01, 0x51
	.zero		2


	//----- nvinfo : EIATTR_MAXREG_COUNT
	.align		4
        /*0110*/ 	.byte	0x03, 0x1b
        /*0112*/ 	.short	0x00ff


	//----- nvinfo : EIATTR_NUM_BARRIERS
	.align		4
        /*0114*/ 	.byte	0x02, 0x4c
        /*0116*/ 	.byte	0x01
	.zero		1


	//----- nvinfo : EIATTR_INT_WARP_WIDE_INSTR_OFFSETS
	.align		4
        /*0118*/ 	.byte	0x04, 0x31
        /*011a*/ 	.short	(.L_50 - .L_49)


	//   ....[0]....
.L_49:
        /*011c*/ 	.word	0x00001890


	//   ....[1]....
        /*0120*/ 	.word	0x000018c0


	//   ....[2]....
        /*0124*/ 	.word	0x000019e0


	//   ....[3]....
        /*0128*/ 	.word	0x00005540


	//   ....[4]....
        /*012c*/ 	.word	0x00005590


	//----- nvinfo : EIATTR_COOP_GROUP_MASK_REGIDS
	.align		4
.L_50:
        /*0130*/ 	.byte	0x04, 0x29
        /*0132*/ 	.short	(.L_52 - .L_51)


	//   ....[0]....
.L_51:
        /*0134*/ 	.word	0xffffffff


	//   ....[1]....
        /*0138*/ 	.word	0xffffffff


	//   ....[2]....
        /*013c*/ 	.word	0xffffffff


	//   ....[3]....
        /*0140*/ 	.word	0xffffffff


	//----- nvinfo : EIATTR_COOP_GROUP_INSTR_OFFSETS
	.align		4
.L_52:
        /*0144*/ 	.byte	0x04, 0x28
        /*0146*/ 	.short	(.L_54 - .L_53)


	//   ....[0]....
.L_53:
        /*0148*/ 	.word	0x00000050


	//   ....[1]....
        /*014c*/ 	.word	0x00000300


	//   ....[2]....
        /*0150*/ 	.word	0x000053e0


	//   ....[3]....
        /*0154*/ 	.word	0x00005640


	//----- nvinfo : EIATTR_VRC_CTA_INIT_COUNT
	.align		4
.L_54:
        /*0158*/ 	.byte	0x02, 0x4a
        /*015a*/ 	.byte	0x80
	.zero		1


	//----- nvinfo : EIATTR_MBARRIER_INSTR_OFFSETS
	.align		4
        /*015c*/ 	.byte	0x04, 0x39
        /*015e*/ 	.short	(.L_56 - .L_55)


	//   ....[0]....
.L_55:
        /*0160*/ 	.word	0x00001aa0
        /*0164*/ 	.word	0x000000ff
        /*0168*/ 	.word	0x00000000
        /*016c*/ 	.short	0x0100
        /*016e*/ 	.byte	0x0d
	.zero		1


	//   ....[1]....
        /*0170*/ 	.word	0x00001ad0
        /*0174*/ 	.word	0x000000ff
        /*0178*/ 	.word	0x00009008
        /*017c*/ 	.short	0x0100
        /*017e*/ 	.byte	0x0b
	.zero		1


	//   ....[2]....
        /*0180*/ 	.word	0x00003ee0
        /*0184*/ 	.word	0x000000ff
        /*0188*/ 	.word	0x00000000
        /*018c*/ 	.short	0x010a
        /*018e*/ 	.byte	0x12
	.zero		1


	//   ....[3]....
        /*0190*/ 	.word	0x00004a50
        /*0194*/ 	.word	0x000000ff
        /*0198*/ 	.word	0x00000000
        /*019c*/ 	.short	0x010a
        /*019e*/ 	.byte	0x0d
	.zero		1


	//   ....[4]....
        /*01a0*/ 	.word	0x00004b60
        /*01a4*/ 	.word	0x000000ff
        /*01a8*/ 	.word	0x00009000
        /*01ac*/ 	.short	0x0108
        /*01ae*/ 	.byte	0x0b
	.zero		1


	//   ....[5]....
        /*01b0*/ 	.word	0x00004bd0
        /*01b4*/ 	.word	0x000000ff
        /*01b8*/ 	.word	0x00009008
        /*01bc*/ 	.short	0x0108
        /*01be*/ 	.byte	0x0b
	.zero		1


	//   ....[6]....
        /*01c0*/ 	.word	0x00005660
        /*01c4*/ 	.word	0x000000ff
        /*01c8*/ 	.word	0x00000000
        /*01cc*/ 	.short	0x010a
        /*01ce*/ 	.byte	0x12
	.zero		1


	//   ....[7]....
        /*01d0*/ 	.word	0x00005690
        /*01d4*/ 	.word	0x000000ff
        /*01d8*/ 	.word	0x00000000
        /*01dc*/ 	.short	0x010a
        /*01de*/ 	.byte	0x0d
	.zero		1


	//----- nvinfo : EIATTR_NUM_MBARRIERS
	.align		4
.L_56:
        /*01e0*/ 	.byte	0x03, 0x38
        /*01e2*/ 	.short	0x0002


	//----- nvinfo : EIATTR_EXIT_INSTR_OFFSETS
	.align		4
        /*01e4*/ 	.byte	0x04, 0x1c
        /*01e6*/ 	.short	(.L_58 - .L_57)


	//   ....[0]....
.L_57:
        /*01e8*/ 	.word	0x00005650


	//----- nvinfo : EIATTR_REQNTID
	.align		4
.L_58:
        /*01ec*/ 	.byte	0x04, 0x10
        /*01ee*/ 	.short	(.L_60 - .L_59)
.L_59:
        /*01f0*/ 	.word	0x00000080
        /*01f4*/ 	.word	0x00000001
        /*01f8*/ 	.word	0x00000001


	//----- nvinfo : EIATTR_CRS_STACK_SIZE
	.align		4
.L_60:
        /*01fc*/ 	.byte	0x04, 0x1e
        /*01fe*/ 	.short	(.L_62 - .L_61)
.L_61:
        /*0200*/ 	.word	0x00000000


	//----- nvinfo : EIATTR_CBANK_PARAM_SIZE
	.align		4
.L_62:
        /*0204*/ 	.byte	0x03, 0x19
        /*0206*/ 	.short	0x0050


	//----- nvinfo : EIATTR_PARAM_CBANK
	.align		4
        /*0208*/ 	.byte	0x04, 0x0a
        /*020a*/ 	.short	(.L_64 - .L_63)
	.align		4
.L_63:
        /*020c*/ 	.word	index@(.nv.constant0.matmul_kernel)
        /*0210*/ 	.short	0x0380
        /*0212*/ 	.short	0x0050


	//----- nvinfo : EIATTR_SW_WAR
	.align		4
.L_64:
        /*0214*/ 	.byte	0x04, 0x36
        /*0216*/ 	.short	(.L_66 - .L_65)
.L_65:
        /*0218*/ 	.word	0x00000008
.L_66:


//--------------------- .nv.compat                --------------------------
	.section	.nv.compat,"",@"SHT_CUDA_COMPAT_INFO"
	.align	4
        /*0000*/ 	.byte	0x02, 0x02, 0x02, 0x00, 0x02, 0x05, 0x05, 0x00, 0x02, 0x03, 0x00, 0x00, 0x02, 0x06, 0x01, 0x00


//--------------------- .nv.callgraph             --------------------------
	.section	.nv.callgraph,"",@"SHT_CUDA_CALLGRAPH"
	.align	4
	.sectionentsize	8
	.align		4
        /*0000*/ 	.word	0x00000000
	.align		4
        /*0004*/ 	.word	0xffffffff
	.align		4
        /*0008*/ 	.word	0x00000000
	.align		4
        /*000c*/ 	.word	0xfffffffe
	.align		4
        /*0010*/ 	.word	0x00000000
	.align		4
        /*0014*/ 	.word	0xfffffffd
	.align		4
        /*0018*/ 	.word	0x00000000
	.align		4
        /*001c*/ 	.word	0xfffffffc


//--------------------- .text.matmul_kernel       --------------------------
	.section	.text.matmul_kernel,"ax",@progbits
	.align	128
        .global         matmul_kernel
        .type           matmul_kernel,@function
        .size           matmul_kernel,(.L_x_20 - matmul_kernel)
        .other          matmul_kernel,@"STO_CUDA_ENTRY STV_DEFAULT"
matmul_kernel:
.text.matmul_kernel:
[----:B------:R-:W1:Y:S01]  /*0000*/  LDC R1, c[0x0][0x37c] ;  /* 0x0000df00ff017b82 */ /* 0x000e620000000800 */
[----:B------:R-:W2:Y:S02]  /*0010*/  S2R R21, SR_TID.X ;  /* 0x0000000000157919 */ /* 0x000ea40000002100 */
[----:B--2---:R-:W-:-:S13]  /*0020*/  ISETP.GE.U32.AND P1, PT, R21, 0x20, PT ;  /* 0x000000201500780c */ /* 0x004fda0003f26070 */
[----:B------:R-:W-:Y:S05]  /*0030*/  @P1 BRA `(.L_x_0) ;  /* 0x0000000000b41947 */ /* 0x000fea0003800000 */
[----:B------:R-:W2:Y:S01]  /*0040*/  S2UR UR6, SR_CgaCtaId ;  /* 0x00000000000679c3 */ /* 0x000ea20000008800 */
[----:B------:R-:W-:Y:S01]  /*0050*/  NOP ;  /* 0x0000000000007918 */ /* 0x000fe20000000000 */
[----:B------:R-:W-:Y:S02]  /*0060*/  UMOV UR4, 0x40 ;  /* 0x0000004000047882 */ /* 0x000fe40000000000 */
[----:B--2---:R-:W-:-:S09]  /*0070*/  ULEA UR4, UR6, UR4, 0x18 ;  /* 0x0000000406047291 */ /* 0x004fd2000f8ec0ff */
[----:B------:R-:W2:Y:S01]  /*0080*/  LDS.U8 R0, [UR4] ;  /* 0x00000004ff007984 */ /* 0x000ea20008000000 */
[----:B------:R-:W-:Y:S02]  /*0090*/  UMOV UR4, 0x400 ;  /* 0x0000040000047882 */ /* 0x000fe40000000000 */
[----:B------:R-:W-:Y:S01]  /*00a0*/  ULEA UR4, UR6, UR4, 0x18 ;  /* 0x0000000406047291 */ /* 0x000fe2000f8ec0ff */
[----:B--2---:R-:W-:-:S13]  /*00b0*/  ISETP.NE.AND P0, PT, R0, RZ, PT ;  /* 0x000000ff0000720c */ /* 0x004fda0003f05270 */
[----:B------:R-:W-:Y:S05]  /*00c0*/  @P0 BRA `(.L_x_1) ;  /* 0x0000000000780947 */ /* 0x000fea0003800000 */
[----:B------:R-:W-:-:S13]  /*00d0*/  ELECT P0, URZ, PT ;  /* 0x0000000000ff782f */ /* 0x000fda0003800000 */
[----:B------:R-:W-:Y:S05]  /*00e0*/  @!P0 BRA `(.L_x_2) ;  /* 0x0000000000808947 */ /* 0x000fea0003800000 */
[----:B------:R-:W-:Y:S01]  /*00f0*/  UMOV UR5, 0x1 ;  /* 0x0000000100057882 */ /* 0x000fe20000000000 */
[----:B------:R-:W-:-:S04]  /*0100*/  IMAD.MOV.U32 R4, RZ, RZ, 0x1 ;  /* 0x00000001ff047424 */ /* 0x000fc800078e00ff */
[----:B------:R-:W-:Y:S04]  /*0110*/  DEPBAR.LE SB2, 0x36 ;  /* 0x0000ad800000791a */ /* 0x000fe80000000000 */
[----:B------:R-:W2:Y:S02]  /*0120*/  UTCATOMSWS.FIND_AND_SET.ALIGN UP0, UR5, UR5 ;  /* 0x00000005000575e3 */ /* 0x000ea40008000800 */
[----:B--2---:R-:W-:-:S04]  /*0130*/  PLOP3.LUT P0, PT, PT, PT, UP0, 0x80, 0x8 ;  /* 0x000000000008781c */ /* 0x004fc80003f0f008 */
[----:B------:R-:W-:-:S04]  /*0140*/  SEL R0, RZ, 0xffffffff, !P0 ;  /* 0xffffffffff007807 */ /* 0x000fc80004000000 */
[----:B------:R-:W-:Y:S01]  /*0150*/  ISETP.NE.AND P0, PT, R0, RZ, PT ;  /* 0x000000ff0000720c */ /* 0x000fe20003f05270 */
[----:B------:R-:W-:-:S12]  /*0160*/  IMAD.U32 R0, RZ, RZ, UR5 ;  /* 0x00000005ff007e24 */ /* 0x000fd8000f8e00ff */
[----:B------:R-:W-:Y:S05]  /*0170*/  @P0 BRA `(.L_x_3) ;  /* 0x0000000000240947 */ /* 0x000fea0003800000 */
.L_x_4:
[----:B------:R-:W-:Y:S05]  /*0180*/  NANOSLEEP 0x64 ;  /* 0x000000640000795d */ /* 0x000fea0003800000 */
[----:B------:R-:W-:-:S05]  /*0190*/  UMOV UR5, 0x1 ;  /* 0x0000000100057882 */ /* 0x000fca0000000000 */
[----:B------:R-:W-:Y:S04]  /*01a0*/  DEPBAR.LE SB2, 0x36 ;  /* 0x0000ad800000791a */ /* 0x000fe80000000000 */
[----:B------:R-:W2:Y:S02]  /*01b0*/  UTCATOMSWS.FIND_AND_SET.ALIGN UP0, UR5, UR5 ;  /* 0x00000005000575e3 */ /* 0x000ea40008000800 */
[----:B--2---:R-:W-:-:S04]  /*01c0*/  PLOP3.LUT P0, PT, PT, PT, UP0, 0x80, 0x8 ;  /* 0x000000000008781c */ /* 0x004fc80003f0f008 */
[----:B------:R-:W-:-:S04]  /*01d0*/  SEL R0, RZ, 0xffffffff, !P0 ;  /* 0xffffffffff007807 */ /* 0x000fc80004000000 */
[----:B------:R-:W-:Y:S01]  /*01e0*/  ISETP.NE.AND P0, PT, R0, RZ, PT ;  /* 0x000000ff0000720c */ /* 0x000fe20003f05270 */
[----:B------:R-:W-:-:S12]  /*01f0*/  IMAD.U32 R0, RZ, RZ, UR5 ;  /* 0x00000005ff007e24 */ /* 0x000fd8000f8e00ff */
[----:B------:R-:W-:Y:S05]  /*0200*/  @!P0 BRA `(.L_x_4) ;  /* 0xfffffffc00dc8947 */ /* 0x000fea000383ffff */
.L_x_3:
[----:B------:R-:W-:Y:S01]  /*0210*/  VIADD R3, R0, 0x10 ;  /* 0x0000001000037836 */ /* 0x000fe20000000000 */
[----:B------:R-:W-:Y:S01]  /*0220*/  UMOV UR5, 0x50 ;  /* 0x0000005000057882 */ /* 0x000fe20000000000 */
[----:B------:R-:W-:Y:S01]  /*0230*/  SHF.L.U32 R2, R4, R0, RZ ;  /* 0x0000000004027219 */ /* 0x000fe200000006ff */
[----:B------:R-:W-:Y:S01]  /*0240*/  ULEA UR5, UR6, UR5, 0x18 ;  /* 0x0000000506057291 */ /* 0x000fe2000f8ec0ff */
[----:B------:R-:W-:Y:S01]  /*0250*/  IMAD.SHL.U32 R0, R0, 0x20, RZ ;  /* 0x0000002000007824 */ /* 0x000fe200078e00ff */
[----:B------:R-:W-:-:S04]  /*0260*/  SHF.L.U32 R3, R4, R3, RZ ;  /* 0x0000000304037219 */ /* 0x000fc800000006ff */
[----:B------:R-:W-:-:S05]  /*0270*/  LOP3.LUT R2, R3, R2, RZ, 0xfc, !PT ;  /* 0x0000000203027212 */ /* 0x000fca00078efcff */
[----:B------:R2:W-:Y:S04]  /*0280*/  ATOMS.OR RZ, [UR5], R2 ;  /* 0x00000002ffff798c */ /* 0x0005e8000b000005 */
[----:B------:R2:W-:Y:S01]  /*0290*/  STS [UR4], R0 ;  /* 0x00000000ff007988 */ /* 0x0005e20008000804 */
[----:B------:R-:W-:Y:S05]  /*02a0*/  BRA `(.L_x_2) ;  /* 0x0000000000107947 */ /* 0x000fea0003800000 */
.L_x_1:
[----:B------:R-:W-:Y:S01]  /*02b0*/  IMAD.MOV.U32 R0, RZ, RZ, -0x1 ;  /* 0xffffffffff007424 */ /* 0x000fe200078e00ff */
[----:B------:R-:W-:-:S04]  /*02c0*/  MOV R2, 0x2f0 ;  /* 0x000002f000027802 */ /* 0x000fc80000000f00 */
[----:B------:R2:W-:Y:S03]  /*02d0*/  STS [UR4], R0 ;  /* 0x00000000ff007988 */ /* 0x0005e60008000804 */
[----:B-12---:R-:W-:Y:S05]  /*02e0*/  CALL.REL.NOINC `($__internal_1_$__cuda_sm10x_tcgen05_guardrail_trap_phase_invalid_during_alloc) ;  /* 0x0000005400007944 */ /* 0x006fea0003c00000 */
.L_x_2:
[----:B------:R-:W-:Y:S05]  /*02f0*/  WARPSYNC.ALL ;  /* 0x0000000000007948 */ /* 0x000fea0003800000 */
[----:B------:R-:W-:Y:S01]  /*0300*/  NOP ;  /* 0x0000000000007918 */ /* 0x000fe20000000000 */
.L_x_0:
[----:B------:R-:W3:Y:S08]  /*0310*/  LDC.64 R8, c[0x0][0x398] ;  /* 0x0000e600ff087b82 */ /* 0x000ef00000000a00 */
[----:B------:R-:W4:Y:S02]  /*0320*/  S2UR UR5, SR_CgaSize ;  /* 0x00000000000579c3 */ /* 0x000f240000008a00 */
[----:B----4-:R-:W-:-:S12]  /*0330*/  UIMAD UR5, UR5, -0xa0, URZ ;  /* 0xffffff60050578a4 */ /* 0x010fd8000f8e02ff */
[----:B------:R-:W4:Y:S01]  /*0340*/  LDCU UR5, c[0x0][UR5+0x2b0] ;  /* 0x00005600050577ac */ /* 0x000f220008000800 */
[--C-:B------:R-:W-:Y:S02]  /*0350*/  SHF.R.U32.HI R112, RZ, 0x5, R21.reuse ;  /* 0x00000005ff707819 */ /* 0x100fe40000011615 */
[----:B------:R-:W-:Y:S01]  /*0360*/  SHF.R.U32.HI R89, RZ, 0x4, R21 ;  /* 0x00000004ff597819 */ /* 0x000fe20000011615 */
[----:B------:R-:W-:Y:S01]  /*0370*/  UMOV UR11, 0x400 ;  /* 0x00000400000b7882 */ /* 0x000fe20000000000 */
[----:B------:R-:W5:Y:S01]  /*0380*/  LDCU.128 UR16, c[0x0][0x380] ;  /* 0x00007000ff1077ac */ /* 0x000f620008000c00 */
[----:B------:R-:W2:Y:S01]  /*0390*/  S2UR UR4, SR_CTAID.X ;  /* 0x00000000000479c3 */ /* 0x000ea20000002500 */
[----:B------:R-:W1:Y:S07]  /*03a0*/  LDCU.64 UR22, c[0x0][0x358] ;  /* 0x00006b00ff1677ac */ /* 0x000e6e0008000a00 */
[----:B------:R-:W1:Y:S01]  /*03b0*/  S2UR UR10, SR_CgaCtaId ;  /* 0x00000000000a79c3 */ /* 0x000e620000008800 */
[----:B--23--:R-:W-:Y:S01]  /*03c0*/  VIADD R0, R9, 0x7f ;  /* 0x0000007f09007836 */ /* 0x00cfe20000000000 */
[----:B------:R-:W-:-:S06]  /*03d0*/  IABS R13, R8 ;  /* 0x00000008000d7213 */ /* 0x000fcc0000000000 */
[----:B------:R-:W2:Y:S01]  /*03e0*/  LDC.64 R44, c[0x0][0x3a8] ;  /* 0x0000ea00ff2c7b82 */ /* 0x000ea20000000a00 */
[----:B------:R-:W-:Y:S02]  /*03f0*/  IABS R14, R9 ;  /* 0x00000009000e7213 */ /* 0x000fe40000000000 */
[----:B------:R-:W-:Y:S02]  /*0400*/  SHF.R.S32.HI R3, RZ, 0x1f, R0 ;  /* 0x0000001fff037819 */ /* 0x000fe40000011400 */
[----:B------:R-:W-:Y:S02]  /*0410*/  I2FP.F32.U32 R5, UR4 ;  /* 0x0000000400057c45 */ /* 0x000fe40008201000 */
[----:B------:R-:W-:-:S03]  /*0420*/  LEA.HI R3, R3, R0, RZ, 0x7 ;  /* 0x0000000003037211 */ /* 0x000fc600078f38ff */
[----:B----4-:R-:W-:Y:S01]  /*0430*/  FMUL R5, R5, UR5 ;  /* 0x0000000505057c20 */ /* 0x010fe20008400000 */
[----:B------:R-:W-:Y:S01]  /*0440*/  SHF.R.S32.HI R3, RZ, 0x7, R3 ;  /* 0x00000007ff037819 */ /* 0x000fe20000011403 */
[----:B------:R-:W-:Y:S01]  /*0450*/  UMOV UR5, 0x1 ;  /* 0x0000000100057882 */ /* 0x000fe20000000000 */
[----:B-1----:R-:W-:Y:S02]  /*0460*/  USHF.L.U32 UR4, UR10, 0x5, URZ ;  /* 0x000000050a047899 */ /* 0x002fe400080006ff */
[----:B------:R-:W-:Y:S01]  /*0470*/  ULEA UR11, UR10, UR11, 0x18 ;  /* 0x0000000b0a0b7291 */ /* 0x000fe2000f8ec0ff */
[----:B------:R-:W-:Y:S01]  /*0480*/  IMAD.SHL.U32 R4, R3, 0x8, RZ ;  /* 0x0000000803047824 */ /* 0x000fe200078e00ff */
[----:B------:R-:W-:Y:S01]  /*0490*/  F2I.U32.TRUNC.NTZ R5, R5 ;  /* 0x0000000500057305 */ /* 0x000fe2000020f000 */
[----:B------:R-:W-:Y:S03]  /*04a0*/  BAR.SYNC.DEFER_BLOCKING 0x0 ;  /* 0x0000000000007b1d */ /* 0x000fe60000010000 */
[----:B------:R-:W-:-:S04]  /*04b0*/  IABS R7, R4 ;  /* 0x0000000400077213 */ /* 0x000fc80000000000 */
[----:B------:R-:W1:Y:S08]  /*04c0*/  I2F.RP R0, R7 ;  /* 0x0000000700007306 */ /* 0x000e700000209400 */
[----:B-1----:R-:W1:Y:S01]  /*04d0*/  MUFU.RCP R0, R0 ;  /* 0x0000000000007308 */ /* 0x002e620000001000 */
[----:B------:R-:W3:Y:S01]  /*04e0*/  LDS R29, [UR11] ;  /* 0x0000000bff1d7984 */ /* 0x000ee20008000800 */
[----:B-1----:R-:W-:Y:S01]  /*04f0*/  VIADD R2, R0, 0xffffffe ;  /* 0x0ffffffe00027836 */ /* 0x002fe20000000000 */
[----:B------:R-:W-:-:S05]  /*0500*/  IABS R0, R5 ;  /* 0x0000000500007213 */ /* 0x000fca0000000000 */
[----:B------:R1:W4:Y:S02]  /*0510*/  F2I.FTZ.U32.TRUNC.NTZ R3, R2 ;  /* 0x0000000200037305 */ /* 0x000324000021f000 */
[----:B-1----:R-:W-:Y:S02]  /*0520*/  IMAD.MOV.U32 R2, RZ, RZ, RZ ;  /* 0x000000ffff027224 */ /* 0x002fe400078e00ff */
[----:B----4-:R-:W-:-:S04]  /*0530*/  IMAD.MOV R6, RZ, RZ, -R3 ;  /* 0x000000ffff067224 */ /* 0x010fc800078e0a03 */
[----:B------:R-:W-:Y:S01]  /*0540*/  IMAD R11, R6, R7, RZ ;  /* 0x00000007060b7224 */ /* 0x000fe200078e02ff */
[----:B------:R-:W-:Y:S02]  /*0550*/  IABS R6, R4 ;  /* 0x0000000400067213 */ /* 0x000fe40000000000 */
[----:B---3--:R-:W-:Y:S01]  /*0560*/  R2UR UR21, R29 ;  /* 0x000000001d1572ca */ /* 0x008fe200000e0000 */
[----:B------:R-:W-:-:S04]  /*0570*/  IMAD.HI.U32 R3, R3, R11, R2 ;  /* 0x0000000b03037227 */ /* 0x000fc800078e0002 */
[----:B------:R-:W-:Y:S02]  /*0580*/  IMAD.MOV R2, RZ, RZ, -R6 ;  /* 0x000000ffff027224 */ /* 0x000fe400078e0a06 */
[----:B------:R-:W-:-:S04]  /*0590*/  IMAD.HI.U32 R3, R3, R0, RZ ;  /* 0x0000000003037227 */ /* 0x000fc800078e00ff */
[----:B------:R-:W-:Y:S01]  /*05a0*/  IMAD R0, R3, R2, R0 ;  /* 0x0000000203007224 */ /* 0x000fe200078e0200 */
[----:B------:R-:W-:Y:S04]  /*05b0*/  BAR.SYNC.DEFER_BLOCKING 0x0 ;  /* 0x0000000000007b1d */ /* 0x000fe80000010000 */
[----:B------:R-:W-:-:S13]  /*05c0*/  ISETP.GT.U32.AND P2, PT, R7, R0, PT ;  /* 0x000000000700720c */ /* 0x000fda0003f44070 */
[----:B------:R-:W-:Y:S02]  /*05d0*/  @!P2 IMAD.IADD R0, R0, 0x1, -R7 ;  /* 0x000000010000a824 */ /* 0x000fe400078e0a07 */
[----:B------:R-:W-:Y:S01]  /*05e0*/  @!P2 VIADD R3, R3, 0x1 ;  /* 0x000000010303a836 */ /* 0x000fe20000000000 */
[----:B------:R-:W-:Y:S02]  /*05f0*/  ISETP.NE.AND P2, PT, R4, RZ, PT ;  /* 0x000000ff0400720c */ /* 0x000fe40003f45270 */
[----:B------:R-:W-:Y:S02]  /*0600*/  ISETP.GE.U32.AND P0, PT, R0, R7, PT ;  /* 0x000000070000720c */ /* 0x000fe40003f06070 */
[----:B------:R-:W-:-:S04]  /*0610*/  LOP3.LUT R0, R5, R4, RZ, 0x3c, !PT ;  /* 0x0000000405007212 */ /* 0x000fc800078e3cff */
[----:B------:R-:W-:Y:S01]  /*0620*/  ISETP.GE.AND P3, PT, R0, RZ, PT ;  /* 0x000000ff0000720c */ /* 0x000fe20003f66270 */
[----:B------:R-:W-:-:S06]  /*0630*/  VIADD R0, R8, 0x3f ;  /* 0x0000003f08007836 */ /* 0x000fcc0000000000 */
[----:B------:R-:W-:-:S04]  /*0640*/  @P0 VIADD R3, R3, 0x1 ;  /* 0x0000000103030836 */ /* 0x000fc80000000000 */
[----:B------:R-:W-:Y:S01]  /*0650*/  IMAD.MOV.U32 R2, RZ, RZ, R3 ;  /* 0x000000ffff027224 */ /* 0x000fe200078e0003 */
[----:B------:R-:W-:-:S03]  /*0660*/  SHF.R.S32.HI R3, RZ, 0x1f, R0 ;  /* 0x0000001fff037819 */ /* 0x000fc60000011400 */
[----:B------:R-:W-:Y:S01]  /*0670*/  @!P3 IMAD.MOV R2, RZ, RZ, -R2 ;  /* 0x000000ffff02b224 */ /* 0x000fe200078e0a02 */
[----:B------:R-:W-:Y:S02]  /*0680*/  @!P2 LOP3.LUT R2, RZ, R4, RZ, 0x33, !PT ;  /* 0x00000004ff02a212 */ /* 0x000fe400078e33ff */
[----:B------:R-:W-:-:S03]  /*0690*/  LEA.HI R3, R3, R0, RZ, 0x6 ;  /* 0x0000000003037211 */ /* 0x000fc600078f30ff */
[----:B------:R-:W-:Y:S02]  /*06a0*/  IMAD.SHL.U32 R10, R2, 0x8, RZ ;  /* 0x00000008020a7824 */ /* 0x000fe400078e00ff */
[----:B------:R-:W-:-:S03]  /*06b0*/  IMAD.MOV R2, RZ, RZ, -R2 ;  /* 0x000000ffff027224 */ /* 0x000fc600078e0a02 */
[----:B------:R-:W-:Y:S01]  /*06c0*/  LEA.HI.SX32 R3, R3, -R10, 0x1a ;  /* 0x8000000a03037211 */ /* 0x000fe200078fd2ff */
[----:B------:R-:W-:-:S03]  /*06d0*/  IMAD R12, R4, R2, R5 ;  /* 0x00000002040c7224 */ /* 0x000fc600078e0205 */
[----:B------:R-:W-:Y:S02]  /*06e0*/  VIMNMX R15, PT, PT, R3, 0x8, PT ;  /* 0x00000008030f7848 */ /* 0x000fe40003fe0100 */
[----:B------:R-:W-:Y:S02]  /*06f0*/  IABS R11, R12 ;  /* 0x0000000c000b7213 */ /* 0x000fe40000000000 */
[-C--:B------:R-:W-:Y:S02]  /*0700*/  IABS R7, R15.reuse ;  /* 0x0000000f00077213 */ /* 0x080fe40000000000 */
[----:B------:R-:W-:Y:S02]  /*0710*/  IABS R4, R15 ;  /* 0x0000000f00047213 */ /* 0x000fe40000000000 */
[----:B------:R-:W1:Y:S08]  /*0720*/  I2F.RP R0, R7 ;  /* 0x0000000700007306 */ /* 0x000e700000209400 */
[----:B-1----:R-:W1:Y:S02]  /*0730*/  MUFU.RCP R0, R0 ;  /* 0x0000000000007308 */ /* 0x002e640000001000 */
[----:B-1----:R-:W-:-:S02]  /*0740*/  VIADD R3, R0, 0xffffffe ;  /* 0x0ffffffe00037836 */ /* 0x002fc40000000000 */
[----:B------:R-:W-:-:S04]  /*0750*/  IMAD.MOV R0, RZ, RZ, -R4 ;  /* 0x000000ffff007224 */ /* 0x000fc800078e0a04 */
[----:B------:R-:W1:Y:S08]  /*0760*/  I2F.RP R4, R13 ;  /* 0x0000000d00047306 */ /* 0x000e700000209400 */
[----:B------:R-:W3:Y:S08]  /*0770*/  F2I.FTZ.U32.TRUNC.NTZ R3, R3 ;  /* 0x0000000300037305 */ /* 0x000ef0000021f000 */
[----:B-1----:R-:W-:Y:S01]  /*0780*/  MUFU.RCP R4, R4 ;  /* 0x0000000400047308 */ /* 0x002fe20000001000 */
[----:B---3--:R-:W-:-:S04]  /*0790*/  IMAD.MOV R6, RZ, RZ, -R3 ;  /* 0x000000ffff067224 */ /* 0x008fc800078e0a03 */
[----:B------:R-:W-:-:S03]  /*07a0*/  IMAD.MOV.U32 R2, RZ, RZ, R6 ;  /* 0x000000ffff027224 */ /* 0x000fc600078e0006 */
[----:B------:R-:W1:Y:S01]  /*07b0*/  I2F.RP R6, R14 ;  /* 0x0000000e00067306 */ /* 0x000e620000209400 */
[----:B------:R-:W-:Y:S02]  /*07c0*/  IMAD R5, R2, R7, RZ ;  /* 0x0000000702057224 */ /* 0x000fe400078e02ff */
[----:B------:R-:W-:-:S04]  /*07d0*/  IMAD.MOV.U32 R2, RZ, RZ, RZ ;  /* 0x000000ffff027224 */ /* 0x000fc800078e00ff */
[----:B------:R-:W-:-:S06]  /*07e0*/  IMAD.HI.U32 R2, R3, R5, R2 ;  /* 0x0000000503027227 */ /* 0x000fcc00078e0002 */
[----:B------:R-:W-:Y:S01]  /*07f0*/  IMAD.HI.U32 R2, R2, R11, RZ ;  /* 0x0000000b02027227 */ /* 0x000fe200078e00ff */
[----:B-1----:R-:W1:Y:S03]  /*0800*/  MUFU.RCP R6, R6 ;  /* 0x0000000600067308 */ /* 0x002e660000001000 */
[----:B------:R-:W-:-:S05]  /*0810*/  IMAD R0, R2, R0, R11 ;  /* 0x0000000002007224 */ /* 0x000fca00078e020b */
[----:B------:R-:W-:-:S13]  /*0820*/  ISETP.GT.U32.AND P2, PT, R7, R0, PT ;  /* 0x000000000700720c */ /* 0x000fda0003f44070 */
[----:B------:R-:W-:Y:S02]  /*0830*/  @!P2 IMAD.IADD R0, R0, 0x1, -R7 ;  /* 0x000000010000a824 */ /* 0x000fe400078e0a07 */
[----:B------:R-:W-:Y:S01]  /*0840*/  @!P2 VIADD R2, R2, 0x1 ;  /* 0x000000010202a836 */ /* 0x000fe20000000000 */
[----:B------:R-:W-:Y:S02]  /*0850*/  ISETP.NE.AND P2, PT, R15, RZ, PT ;  /* 0x000000ff0f00720c */ /* 0x000fe40003f45270 */
[----:B------:R-:W-:Y:S02]  /*0860*/  ISETP.GE.U32.AND P0, PT, R0, R7, PT ;  /* 0x000000070000720c */ /* 0x000fe40003f06070 */
[----:B------:R-:W-:Y:S02]  /*0870*/  LOP3.LUT R0, R12, R15, RZ, 0x3c, !PT ;  /* 0x0000000f0c007212 */ /* 0x000fe400078e3cff */
[----:B------:R-:W-:Y:S02]  /*0880*/  LOP3.LUT R7, R21, 0x3f, RZ, 0xc0, !PT ;  /* 0x0000003f15077812 */ /* 0x000fe400078ec0ff */
[----:B------:R-:W-:-:S07]  /*0890*/  ISETP.GE.AND P3, PT, R0, RZ, PT ;  /* 0x000000ff0000720c */ /* 0x000fce0003f66270 */
[----:B------:R-:W-:-:S04]  /*08a0*/  @P0 VIADD R2, R2, 0x1 ;  /* 0x0000000102020836 */ /* 0x000fc80000000000 */
[----:B------:R-:W-:Y:S02]  /*08b0*/  IMAD.MOV.U32 R11, RZ, RZ, R2 ;  /* 0x000000ffff0b7224 */ /* 0x000fe400078e0002 */
[----:B------:R-:W-:Y:S02]  /*08c0*/  VIADD R2, R4, 0xffffffe ;  /* 0x0ffffffe04027836 */ /* 0x000fe40000000000 */
[----:B------:R-:W-:Y:S01]  /*08d0*/  @!P3 IMAD.MOV R11, RZ, RZ, -R11 ;  /* 0x000000ffff0bb224 */ /* 0x000fe200078e0a0b */
[----:B------:R-:W-:Y:S01]  /*08e0*/  @!P2 LOP3.LUT R11, RZ, R15, RZ, 0x33, !PT ;  /* 0x0000000fff0ba212 */ /* 0x000fe200078e33ff */
[----:B------:R3:W4:Y:S01]  /*08f0*/  F2I.FTZ.U32.TRUNC.NTZ R3, R2 ;  /* 0x0000000200037305 */ /* 0x000722000021f000 */
[----:B-1----:R-:W-:Y:S01]  /*0900*/  VIADD R4, R6, 0xffffffe ;  /* 0x0ffffffe06047836 */ /* 0x002fe20000000000 */
[----:B------:R-:W-:Y:S02]  /*0910*/  ISETP.NE.AND P3, PT, R8, RZ, PT ;  /* 0x000000ff0800720c */ /* 0x000fe40003f65270 */
[----:B------:R-:W-:-:S04]  /*0920*/  IMAD.MOV R0, RZ, RZ, -R11 ;  /* 0x000000ffff007224 */ /* 0x000fc800078e0a0b */
[----:B------:R-:W-:Y:S01]  /*0930*/  IMAD R0, R15, R0, R12 ;  /* 0x000000000f007224 */ /* 0x000fe200078e020c */
[----:B------:R1:W2:Y:S01]  /*0940*/  F2I.FTZ.U32.TRUNC.NTZ R5, R4 ;  /* 0x0000000400057305 */ /* 0x0002a2000021f000 */
[----:B---3--:R-:W-:Y:S02]  /*0950*/  IMAD.MOV.U32 R2, RZ, RZ, RZ ;  /* 0x000000ffff027224 */ /* 0x008fe400078e00ff */
[----:B------:R-:W-:Y:S02]  /*0960*/  IMAD.IADD R0, R10, 0x1, R0 ;  /* 0x000000010a007824 */ /* 0x000fe400078e0200 */
[----:B----4-:R-:W-:Y:S02]  /*0970*/  IMAD.MOV R6, RZ, RZ, -R3 ;  /* 0x000000ffff067224 */ /* 0x010fe400078e0a03 */
[----:B------:R-:W-:Y:S02]  /*0980*/  IMAD R20, R0, 0x40, R7 ;  /* 0x0000004000147824 */ /* 0x000fe400078e0207 */
[----:B------:R-:W-:-:S02]  /*0990*/  IMAD R7, R6, R13, RZ ;  /* 0x0000000d06077224 */ /* 0x000fc400078e02ff */
[----:B-1----:R-:W-:Y:S01]  /*09a0*/  IMAD.MOV.U32 R4, RZ, RZ, RZ ;  /* 0x000000ffff047224 */ /* 0x002fe200078e00ff */
[----:B------:R-:W-:Y:S01]  /*09b0*/  IABS R6, R20 ;  /* 0x0000001400067213 */ /* 0x000fe20000000000 */
[----:B------:R-:W-:-:S04]  /*09c0*/  IMAD.HI.U32 R2, R3, R7, R2 ;  /* 0x0000000703027227 */ /* 0x000fc800078e0002 */
[----:B------:R-:W-:Y:S02]  /*09d0*/  IMAD.SHL.U32 R3, R21, 0x80, RZ ;  /* 0x0000008015037824 */ /* 0x000fe400078e00ff */
[----:B------:R-:W-:-:S03]  /*09e0*/  IMAD.HI.U32 R0, R2, R6, RZ ;  /* 0x0000000602007227 */ /* 0x000fc600078e00ff */
[----:B------:R-:W-:Y:S01]  /*09f0*/  LOP3.LUT R30, R3, 0x1f80, RZ, 0xc0, !PT ;  /* 0x00001f80031e7812 */ /* 0x000fe200078ec0ff */
[----:B------:R-:W-:Y:S02]  /*0a00*/  IMAD.MOV R0, RZ, RZ, -R0 ;  /* 0x000000ffff007224 */ /* 0x000fe400078e0a00 */
[----:B------:R-:W-:Y:S01]  /*0a10*/  VIADD R3, R112, UR4 ;  /* 0x0000000470037c36 */ /* 0x000fe20008000000 */
[----:B------:R-:W1:Y:S01]  /*0a20*/  LDCU UR4, c[0x0][0x3a4] ;  /* 0x00007480ff0477ac */ /* 0x000e620008000800 */
[----:B------:R-:W-:Y:S02]  /*0a30*/  IMAD R0, R13, R0, R6 ;  /* 0x000000000d007224 */ /* 0x000fe400078e0206 */
[----:B------:R-:W-:Y:S02]  /*0a40*/  IMAD.SHL.U32 R2, R11, 0x80, RZ ;  /* 0x000000800b027824 */ /* 0x000fe400078e00ff */
[----:B--2---:R-:W-:Y:S01]  /*0a50*/  IMAD.MOV R15, RZ, RZ, -R5 ;  /* 0x000000ffff0f7224 */ /* 0x004fe200078e0a05 */
[----:B------:R-:W-:Y:S01]  /*0a60*/  ISETP.GT.U32.AND P0, PT, R13, R0, PT ;  /* 0x000000000d00720c */ /* 0x000fe20003f04070 */
[----:B------:R-:W-:Y:S01]  /*0a70*/  IMAD.SHL.U32 R7, R21, 0x10, RZ ;  /* 0x0000001015077824 */ /* 0x000fe200078e00ff */
[----:B------:R-:W-:Y:S01]  /*0a80*/  LOP3.LUT R3, R2, 0x63, R3, 0xf8, !PT ;  /* 0x0000006302037812 */ /* 0x000fe200078ef803 */
[----:B------:R-:W-:-:S03]  /*0a90*/  IMAD R11, R15, R14, RZ ;  /* 0x0000000e0f0b7224 */ /* 0x000fc600078e02ff */
[----:B------:R-:W-:Y:S01]  /*0aa0*/  LOP3.LUT R26, R3, 0xc, RZ, 0xfc, !PT ;  /* 0x0000000c031a7812 */ /* 0x000fe200078efcff */
[----:B------:R-:W-:Y:S01]  /*0ab0*/  IMAD.HI.U32 R4, R5, R11, R4 ;  /* 0x0000000b05047227 */ /* 0x000fe200078e0004 */
[C---:B------:R-:W-:Y:S02]  /*0ac0*/  LOP3.LUT R27, R3.reuse, 0x10, RZ, 0xfc, !PT ;  /* 0x00000010031b7812 */ /* 0x040fe400078efcff */
[----:B------:R-:W-:Y:S02]  /*0ad0*/  IABS R23, R26 ;  /* 0x0000001a00177213 */ /* 0x000fe40000000000 */
[----:B------:R-:W-:Y:S01]  /*0ae0*/  IABS R15, R3 ;  /* 0x00000003000f7213 */ /* 0x000fe20000000000 */
[----:B------:R-:W-:Y:S01]  /*0af0*/  @!P0 IMAD.IADD R0, R0, 0x1, -R13 ;  /* 0x0000000100008824 */ /* 0x000fe200078e0a0d */
[C---:B------:R-:W-:Y:S01]  /*0b00*/  LOP3.LUT R22, R3.reuse, 0x4, RZ, 0xfc, !PT ;  /* 0x0000000403167812 */ /* 0x040fe200078efcff */
[----:B------:R-:W-:Y:S01]  /*0b10*/  IMAD.HI.U32 R10, R4, R23, RZ ;  /* 0x00000017040a7227 */ /* 0x000fe200078e00ff */
[----:B------:R-:W-:-:S02]  /*0b20*/  LOP3.LUT R24, R3, 0x8, RZ, 0xfc, !PT ;  /* 0x0000000803187812 */ /* 0x000fc400078efcff */
[----:B------:R-:W-:Y:S01]  /*0b30*/  IABS R25, R27 ;  /* 0x0000001b00197213 */ /* 0x000fe20000000000 */
[C---:B------:R-:W-:Y:S01]  /*0b40*/  IMAD.HI.U32 R5, R4.reuse, R15, RZ ;  /* 0x0000000f04057227 */ /* 0x040fe200078e00ff */
[----:B------:R-:W-:Y:S02]  /*0b50*/  ISETP.GT.U32.AND P0, PT, R13, R0, PT ;  /* 0x000000000d00720c */ /* 0x000fe40003f04070 */
[----:B------:R-:W-:Y:S01]  /*0b60*/  IABS R17, R22 ;  /* 0x0000001600117213 */ /* 0x000fe20000000000 */
[----:B------:R-:W-:Y:S01]  /*0b70*/  IMAD.MOV R10, RZ, RZ, -R10 ;  /* 0x000000ffff0a7224 */ /* 0x000fe200078e0a0a */
[----:B------:R-:W-:Y:S01]  /*0b80*/  IABS R19, R24 ;  /* 0x0000001800137213 */ /* 0x000fe20000000000 */
[----:B------:R-:W-:Y:S01]  /*0b90*/  IMAD.HI.U32 R11, R4, R25, RZ ;  /* 0x00000019040b7227 */ /* 0x000fe200078e00ff */
[----:B------:R-:W-:Y:S02]  /*0ba0*/  LOP3.LUT R30, R30, 0x70, R7, 0xf8, !PT ;  /* 0x000000701e1e7812 */ /* 0x000fe400078ef807 */
[C---:B------:R-:W-:Y:S01]  /*0bb0*/  LOP3.LUT R28, R3.reuse, 0x1c, RZ, 0xfc, !PT ;  /* 0x0000001c031c7812 */ /* 0x040fe200078efcff */
[----:B------:R-:W-:Y:S01]  /*0bc0*/  IMAD.MOV R5, RZ, RZ, -R5 ;  /* 0x000000ffff057224 */ /* 0x000fe200078e0a05 */
[----:B------:R-:W-:Y:S01]  /*0bd0*/  LOP3.LUT R30, R30, 0x4, R89, 0xf8, !PT ;  /* 0x000000041e1e7812 */ /* 0x000fe200078ef859 */
[----:B------:R-:W-:Y:S01]  /*0be0*/  IMAD R10, R14, R10, R23 ;  /* 0x0000000a0e0a7224 */ /* 0x000fe200078e0217 */
[----:B------:R-:W-:Y:S01]  /*0bf0*/  LOP3.LUT R23, R3, 0x14, RZ, 0xfc, !PT ;  /* 0x0000001403177812 */ /* 0x000fe200078efcff */
[----:B------:R-:W-:-:S03]  /*0c00*/  IMAD.HI.U32 R6, R4, R17, RZ ;  /* 0x0000001104067227 */ /* 0x000fc600078e00ff */
[----:B------:R-:W-:Y:S01]  /*0c10*/  ISETP.GT.U32.AND P6, PT, R14, R10, PT ;  /* 0x0000000a0e00720c */ /* 0x000fe20003fc4070 */
[----:B------:R-:W-:-:S04]  /*0c20*/  IMAD.HI.U32 R7, R4, R19, RZ ;  /* 0x0000001304077227 */ /* 0x000fc800078e00ff */
[----:B------:R-:W-:Y:S02]  /*0c30*/  IMAD.MOV R11, RZ, RZ, -R11 ;  /* 0x000000ffff0b7224 */ /* 0x000fe400078e0a0b */
[C---:B------:R-:W-:Y:S01]  /*0c40*/  IMAD R5, R14.reuse, R5, R15 ;  /* 0x000000050e057224 */ /* 0x040fe200078e020f */
[----:B------:R-:W-:Y:S01]  /*0c50*/  IABS R15, R23 ;  /* 0x00000017000f7213 */ /* 0x000fe20000000000 */
[----:B------:R-:W-:Y:S02]  /*0c60*/  IMAD.MOV R6, RZ, RZ, -R6 ;  /* 0x000000ffff067224 */ /* 0x000fe400078e0a06 */
[----:B------:R-:W-:Y:S02]  /*0c70*/  IMAD.MOV R7, RZ, RZ, -R7 ;  /* 0x000000ffff077224 */ /* 0x000fe400078e0a07 */
[----:B------:R-:W-:Y:S01]  /*0c80*/  IMAD R11, R14, R11, R25 ;  /* 0x0000000b0e0b7224 */ /* 0x000fe200078e0219 */
[----:B------:R-:W-:Y:S01]  /*0c90*/  LOP3.LUT R25, R3, 0x18, RZ, 0xfc, !PT ;  /* 0x0000001803197812 */ /* 0x000fe200078efcff */
[----:B------:R-:W-:Y:S01]  /*0ca0*/  @!P0 IMAD.IADD R0, R0, 0x1, -R13 ;  /* 0x0000000100008824 */ /* 0x000fe200078e0a0d */
[----:B------:R-:W-:Y:S01]  /*0cb0*/  ISETP.GE.AND P0, PT, R20, RZ, PT ;  /* 0x000000ff1400720c */ /* 0x000fe20003f06270 */
[----:B------:R-:W-:Y:S01]  /*0cc0*/  IMAD.HI.U32 R12, R4, R15, RZ ;  /* 0x0000000f040c7227 */ /* 0x000fe200078e00ff */
[----:B------:R-:W-:-:S03]  /*0cd0*/  ISETP.GT.U32.AND P4, PT, R14, R11, PT ;  /* 0x0000000b0e00720c */ /* 0x000fc60003f84070 */
[C---:B------:R-:W-:Y:S01]  /*0ce0*/  IMAD R6, R14.reuse, R6, R17 ;  /* 0x000000060e067224 */ /* 0x040fe200078e0211 */
[----:B------:R-:W-:Y:S01]  /*0cf0*/  IABS R17, R25 ;  /* 0x0000001900117213 */ /* 0x000fe20000000000 */
[C---:B------:R-:W-:Y:S01]  /*0d00*/  IMAD R7, R14.reuse, R7, R19 ;  /* 0x000000070e077224 */ /* 0x040fe200078e0213 */
[----:B------:R-:W-:Y:S01]  /*0d10*/  IABS R19, R28 ;  /* 0x0000001c00137213 */ /* 0x000fe20000000000 */
[----:B------:R-:W-:Y:S01]  /*0d20*/  IMAD.MOV R16, RZ, RZ, -R12 ;  /* 0x000000ffff107224 */ /* 0x000fe200078e0a0c */
[----:B------:R-:W-:Y:S01]  /*0d30*/  ISETP.GT.U32.AND P2, PT, R14, R6, PT ;  /* 0x000000060e00720c */ /* 0x000fe20003f44070 */
[----:B------:R-:W-:Y:S01]  /*0d40*/  IMAD.HI.U32 R13, R4, R17, RZ ;  /* 0x00000011040d7227 */ /* 0x000fe200078e00ff */
[----:B------:R-:W-:-:S03]  /*0d50*/  ISETP.GT.U32.AND P5, PT, R14, R7, PT ;  /* 0x000000070e00720c */ /* 0x000fc60003fa4070 */
[----:B------:R-:W-:-:S04]  /*0d60*/  IMAD.HI.U32 R12, R4, R19, RZ ;  /* 0x00000013040c7227 */ /* 0x000fc800078e00ff */
[C---:B------:R-:W-:Y:S01]  /*0d70*/  IMAD R4, R14.reuse, R16, R15 ;  /* 0x000000100e047224 */ /* 0x040fe200078e020f */
[----:B------:R-:W-:Y:S01]  /*0d80*/  LEA.HI R15, R21, 0xe, RZ, 0x1a ;  /* 0x0000000e150f7811 */ /* 0x000fe200078fd0ff */
[----:B------:R-:W-:Y:S02]  /*0d90*/  IMAD.MOV.U32 R18, RZ, RZ, R0 ;  /* 0x000000ffff127224 */ /* 0x000fe400078e0000 */
[----:B------:R-:W-:Y:S02]  /*0da0*/  IMAD.MOV R13, RZ, RZ, -R13 ;  /* 0x000000ffff0d7224 */ /* 0x000fe400078e0a0d */
[----:B------:R-:W-:Y:S01]  /*0db0*/  @!P0 IMAD.MOV R18, RZ, RZ, -R18 ;  /* 0x000000ffff128224 */ /* 0x000fe200078e0a12 */
[C---:B------:R-:W-:Y:S01]  /*0dc0*/  ISETP.GT.U32.AND P0, PT, R14.reuse, R4, PT ;  /* 0x000000040e00720c */ /* 0x040fe20003f04070 */
[----:B------:R-:W-:Y:S01]  /*0dd0*/  IMAD.MOV R0, RZ, RZ, -R12 ;  /* 0x000000ffff007224 */ /* 0x000fe200078e0a0c */
[----:B------:R-:W-:Y:S01]  /*0de0*/  @!P3 LOP3.LUT R18, RZ, R8, RZ, 0x33, !PT ;  /* 0x00000008ff12b212 */ /* 0x000fe200078e33ff */
[----:B------:R-:W-:Y:S01]  /*0df0*/  @!P5 IMAD.IADD R7, R7, 0x1, -R14 ;  /* 0x000000010707d824 */ /* 0x000fe200078e0a0e */
[C---:B------:R-:W-:Y:S01]  /*0e00*/  ISETP.GT.U32.AND P5, PT, R14.reuse, R5, PT ;  /* 0x000000050e00720c */ /* 0x040fe20003fa4070 */
[----:B------:R-:W-:-:S02]  /*0e10*/  IMAD R12, R14, R13, R17 ;  /* 0x0000000d0e0c7224 */ /* 0x000fc400078e0211 */
[--C-:B------:R-:W-:Y:S01]  /*0e20*/  @!P2 IMAD.IADD R6, R6, 0x1, -R14.reuse ;  /* 0x000000010606a824 */ /* 0x100fe200078e0a0e */
[C---:B------:R-:W-:Y:S01]  /*0e30*/  ISETP.GT.U32.AND P3, PT, R14.reuse, R7, PT ;  /* 0x000000070e00720c */ /* 0x040fe20003f64070 */
[--C-:B------:R-:W-:Y:S02]  /*0e40*/  @!P4 IMAD.IADD R11, R11, 0x1, -R14.reuse ;  /* 0x000000010b0bc824 */ /* 0x100fe400078e0a0e */
[C---:B------:R-:W-:Y:S01]  /*0e50*/  IMAD R13, R14.reuse, R0, R19 ;  /* 0x000000000e0d7224 */ /* 0x040fe200078e0213 */
[----:B------:R-:W-:Y:S01]  /*0e60*/  ISETP.GT.U32.AND P2, PT, R14, R6, PT ;  /* 0x000000060e00720c */ /* 0x000fe20003f44070 */
[--C-:B------:R-:W-:Y:S01]  /*0e70*/  @!P0 IMAD.IADD R4, R4, 0x1, -R14.reuse ;  /* 0x0000000104048824 */ /* 0x100fe200078e0a0e */
[----:B------:R-:W-:Y:S01]  /*0e80*/  ISETP.GT.U32.AND P0, PT, R14, R12, PT ;  /* 0x0000000c0e00720c */ /* 0x000fe20003f04070 */
[----:B------:R-:W-:Y:S02]  /*0e90*/  IMAD.SHL.U32 R0, R112, 0x200000, RZ ;  /* 0x0020000070007824 */ /* 0x000fe400078e00ff */
[--C-:B------:R-:W-:Y:S01]  /*0ea0*/  @!P6 IMAD.IADD R10, R10, 0x1, -R14.reuse ;  /* 0x000000010a0ae824 */ /* 0x100fe200078e0a0e */
[----:B------:R-:W-:Y:S01]  /*0eb0*/  ISETP.GT.U32.AND P6, PT, R14, R11, PT ;  /* 0x0000000b0e00720c */ /* 0x000fe20003fc4070 */
[--C-:B------:R-:W-:Y:S01]  /*0ec0*/  @!P5 IMAD.IADD R5, R5, 0x1, -R14.reuse ;  /* 0x000000010505d824 */ /* 0x100fe200078e0a0e */
[----:B------:R-:W-:Y:S01]  /*0ed0*/  LOP3.LUT R0, R0, 0x600000, RZ, 0xc0, !PT ;  /* 0x0060000000007812 */ /* 0x000fe200078ec0ff */
[--C-:B------:R-:W-:Y:S01]  /*0ee0*/  @!P3 IMAD.IADD R7, R7, 0x1, -R14.reuse ;  /* 0x000000010707b824 */ /* 0x100fe200078e0a0e */
[----:B------:R-:W-:Y:S01]  /*0ef0*/  ISETP.GT.U32.AND P3, PT, R14, R13, PT ;  /* 0x0000000d0e00720c */ /* 0x000fe20003f64070 */
[----:B-1----:R-:W-:Y:S01]  /*0f00*/  IMAD R18, R18, UR4, RZ ;  /* 0x0000000412127c24 */ /* 0x002fe2000f8e02ff */
[----:B------:R-:W-:Y:S01]  /*0f10*/  R2UR UR12, R0 ;  /* 0x00000000000c72ca */ /* 0x000fe200000e0000 */
[--C-:B------:R-:W-:Y:S01]  /*0f20*/  @!P2 IMAD.IADD R6, R6, 0x1, -R14.reuse ;  /* 0x000000010606a824 */ /* 0x100fe200078e0a0e */
[----:B------:R-:W-:Y:S01]  /*0f30*/  SHF.R.U32.HI R0, RZ, 0x6, R21 ;  /* 0x00000006ff007819 */ /* 0x000fe20000011615 */
[--C-:B------:R-:W-:Y:S01]  /*0f40*/  @!P0 IMAD.IADD R12, R12, 0x1, -R14.reuse ;  /* 0x000000010c0c8824 */ /* 0x100fe200078e0a0e */
[----:B------:R-:W-:Y:S01]  /*0f50*/  ISETP.GE.AND P0, PT, R3, RZ, PT ;  /* 0x000000ff0300720c */ /* 0x000fe20003f06270 */
[----:B------:R-:W1:Y:S01]  /*0f60*/  LDCU UR4, c[0x0][0x3b0] ;  /* 0x00007600ff0477ac */ /* 0x000e620008000800 */
[----:B------:R-:W-:Y:S01]  /*0f70*/  ISETP.GT.U32.AND P2, PT, R14, R4, PT ;  /* 0x000000040e00720c */ /* 0x000fe20003f44070 */
[----:B------:R-:W-:Y:S01]  /*0f80*/  @!P6 IMAD.IADD R11, R11, 0x1, -R14 ;  /* 0x000000010b0be824 */ /* 0x000fe200078e0a0e */
[----:B------:R-:W-:-:S02]  /*0f90*/  SGXT.U32 R3, R0, 0x1 ;  /* 0x000000010003781a */ /* 0x000fc40000000000 */
[C---:B------:R-:W-:Y:S01]  /*0fa0*/  ISETP.GT.U32.AND P6, PT, R14.reuse, R5, PT ;  /* 0x000000050e00720c */ /* 0x040fe20003fc4070 */
[--C-:B------:R-:W-:Y:S01]  /*0fb0*/  @!P3 IMAD.IADD R13, R13, 0x1, -R14.reuse ;  /* 0x000000010d0db824 */ /* 0x100fe200078e0a0e */
[----:B------:R-:W-:Y:S01]  /*0fc0*/  ISETP.GT.U32.AND P4, PT, R14, R10, PT ;  /* 0x0000000a0e00720c */ /* 0x000fe20003f84070 */
[----:B------:R-:W-:Y:S01]  /*0fd0*/  IMAD R39, R3, R44, RZ ;  /* 0x0000002c03277224 */ /* 0x000fe200078e02ff */
[----:B------:R-:W-:Y:S02]  /*0fe0*/  ISETP.GE.AND P5, PT, R24, RZ, PT ;  /* 0x000000ff1800720c */ /* 0x000fe40003fa6270 */
[----:B------:R-:W2:Y:S01]  /*0ff0*/  LDC R24, c[0x0][0x3a0] ;  /* 0x0000e800ff187b82 */ /* 0x000ea20000000800 */
[----:B------:R-:W-:Y:S01]  /*1000*/  IMAD R37, R44, 0x2, R39 ;  /* 0x000000022c257824 */ /* 0x000fe200078e0227 */
[----:B------:R-:W-:Y:S01]  /*1010*/  ISETP.GT.U32.AND P3, PT, R14, R13, PT ;  /* 0x0000000d0e00720c */ /* 0x000fe20003f64070 */
[--C-:B------:R-:W-:Y:S01]  /*1020*/  @!P2 IMAD.IADD R4, R4, 0x1, -R14.reuse ;  /* 0x000000010404a824 */ /* 0x100fe200078e0a0e */
[----:B------:R-:W-:Y:S01]  /*1030*/  ISETP.GT.U32.AND P2, PT, R14, R12, PT ;  /* 0x0000000c0e00720c */ /* 0x000fe20003f44070 */
[----:B------:R-:W-:Y:S01]  /*1040*/  IMAD R35, R44, 0x2, R37 ;  /* 0x000000022c237824 */ /* 0x000fe200078e0225 */
[----:B------:R-:W-:Y:S01]  /*1050*/  LOP3.LUT R0, RZ, R9, RZ, 0x33, !PT ;  /* 0x00000009ff007212 */ /* 0x000fe200078e33ff */
[--C-:B------:R-:W-:Y:S01]  /*1060*/  @!P6 IMAD.IADD R5, R5, 0x1, -R14.reuse ;  /* 0x000000010505e824 */ /* 0x100fe200078e0a0e */
[----:B------:R-:W-:Y:S01]  /*1070*/  ISETP.GE.AND P6, PT, R23, RZ, PT ;  /* 0x000000ff1700720c */ /* 0x000fe20003fc6270 */
[--C-:B------:R-:W-:Y:S01]  /*1080*/  @!P4 IMAD.IADD R10, R10, 0x1, -R14.reuse ;  /* 0x000000010a0ac824 */ /* 0x100fe200078e0a0e */
[----:B------:R-:W-:Y:S01]  /*1090*/  ISETP.GE.AND P4, PT, R22, RZ, PT ;  /* 0x000000ff1600720c */ /* 0x000fe20003f86270 */
[----:B------:R-:W-:Y:S01]  /*10a0*/  IMAD R33, R44, 0x2, R35 ;  /* 0x000000022c217824 */ /* 0x000fe200078e0223 */
[C---:B------:R-:W-:Y:S01]  /*10b0*/  LOP3.LUT R43, R3.reuse, 0x6, RZ, 0xfc, !PT ;  /* 0x00000006032b7812 */ /* 0x040fe200078efcff */
[----:B------:R-:W-:Y:S01]  /*10c0*/  @!P0 IMAD.MOV R5, RZ, RZ, -R5 ;  /* 0x000000ffff058224 */ /* 0x000fe200078e0a05 */
[----:B------:R-:W-:Y:S01]  /*10d0*/  ISETP.GE.AND P0, PT, R28, RZ, PT ;  /* 0x000000ff1c00720c */ /* 0x000fe20003f06270 */
[----:B------:R-:W-:Y:S01]  /*10e0*/  IMAD R31, R44, 0x2, R33 ;  /* 0x000000022c1f7824 */ /* 0x000fe200078e0221 */
[----:B------:R-:W-:Y:S01]  /*10f0*/  LOP3.LUT R41, R3, 0x8, RZ, 0xfc, !PT ;  /* 0x0000000803297812 */ /* 0x000fe200078efcff */
[----:B------:R-:W-:Y:S01]  /*1100*/  @!P2 IMAD.IADD R12, R12, 0x1, -R14 ;  /* 0x000000010c0ca824 */ /* 0x000fe200078e0a0e */
[----:B------:R-:W-:Y:S01]  /*1110*/  ISETP.GE.AND P2, PT, R25, RZ, PT ;  /* 0x000000ff1900720c */ /* 0x000fe20003f46270 */
[----:B------:R-:W-:-:S02]  /*1120*/  IMAD R29, R44, 0x2, R31 ;  /* 0x000000022c1d7824 */ /* 0x000fc400078e021f */
[----:B------:R-:W-:Y:S01]  /*1130*/  @!P3 IMAD.IADD R13, R13, 0x1, -R14 ;  /* 0x000000010d0db824 */ /* 0x000fe200078e0a0e */
[----:B------:R-:W-:Y:S01]  /*1140*/  ISETP.NE.AND P3, PT, R9, RZ, PT ;  /* 0x000000ff0900720c */ /* 0x000fe20003f65270 */
[----:B------:R-:W-:Y:S01]  /*1150*/  IMAD R25, R44, 0x2, R29 ;  /* 0x000000022c197824 */ /* 0x000fe200078e021d */
[----:B------:R-:W-:Y:S01]  /*1160*/  LOP3.LUT R14, R3, 0x2, RZ, 0xfc, !PT ;  /* 0x00000002030e7812 */ /* 0x000fe200078efcff */
[----:B------:R-:W-:Y:S01]  /*1170*/  @!P4 IMAD.MOV R6, RZ, RZ, -R6 ;  /* 0x000000ffff06c224 */ /* 0x000fe200078e0a06 */
[----:B------:R-:W-:Y:S01]  /*1180*/  ISETP.GE.AND P4, PT, R26, RZ, PT ;  /* 0x000000ff1a00720c */ /* 0x000fe20003f86270 */
[----:B------:R-:W-:Y:S01]  /*1190*/  @!P5 IMAD.MOV R7, RZ, RZ, -R7 ;  /* 0x000000ffff07d224 */ /* 0x000fe200078e0a07 */
[----:B------:R-:W-:Y:S01]  /*11a0*/  ISETP.GE.AND P5, PT, R27, RZ, PT ;  /* 0x000000ff1b00720c */ /* 0x000fe20003fa6270 */
[----:B------:R-:W-:Y:S01]  /*11b0*/  @!P0 IMAD.MOV R13, RZ, RZ, -R13 ;  /* 0x000000ffff0d8224 */ /* 0x000fe200078e0a0d */
[----:B------:R-:W-:Y:S01]  /*11c0*/  LOP3.LUT R26, R21, 0x1f, RZ, 0xc0, !PT ;  /* 0x0000001f151a7812 */ /* 0x000fe200078ec0ff */
[----:B------:R-:W-:Y:S01]  /*11d0*/  IMAD R23, R44, 0x4, R25 ;  /* 0x000000042c177824 */ /* 0x000fe200078e0219 */
[----:B-----5:R-:W-:Y:S01]  /*11e0*/  LEA R88, P0, R18, UR16, 0x2 ;  /* 0x0000001012587c11 */ /* 0x020fe2000f8010ff */
[----:B--2---:R-:W-:Y:S01]  /*11f0*/  VIADD R16, R24, 0x1f ;  /* 0x0000001f18107836 */ /* 0x004fe20000000000 */
[----:B------:R-:W-:Y:S01]  /*1200*/  SEL R8, R0, R5, !P3 ;  /* 0x0000000500087207 */ /* 0x000fe20005800000 */
[----:B------:R-:W-:Y:S01]  /*1210*/  IMAD R19, R44, 0x2, R23 ;  /* 0x000000022c137824 */ /* 0x000fe200078e0217 */
[----:B------:R-:W-:Y:S01]  /*1220*/  LEA.HI.X.SX32 R32, R18, UR17, 0x2, P0 ;  /* 0x0000001112207c11 */ /* 0x000fe200080f16ff */
[----:B------:R-:W-:Y:S01]  /*1230*/  IMAD R27, R26, R45, RZ ;  /* 0x0000002d1a1b7224 */ /* 0x000fe200078e02ff */
[----:B------:R-:W-:Y:S01]  /*1240*/  ISETP.GT.AND P0, PT, R16, 0x1f, PT ;  /* 0x0000001f1000780c */ /* 0x000fe20003f04270 */
[----:B------:R-:W-:Y:S01]  /*1250*/  @!P2 IMAD.MOV R12, RZ, RZ, -R12 ;  /* 0x000000ffff0ca224 */ /* 0x000fe200078e0a0c */
[----:B------:R-:W-:Y:S01]  /*1260*/  SEL R34, R0, R7, !P3 ;  /* 0x0000000700227207 */ /* 0x000fe20005800000 */
[----:B------:R-:W-:Y:S01]  /*1270*/  IMAD R17, R44, 0x2, R19 ;  /* 0x000000022c117824 */ /* 0x000fe200078e0213 */
[C---:B------:R-:W-:Y:S01]  /*1280*/  LEA R47, P2, R27.reuse, UR18, 0x2 ;  /* 0x000000121b2f7c11 */ /* 0x040fe2000f8410ff */
[----:B------:R-:W-:Y:S01]  /*1290*/  @!P4 IMAD.MOV R10, RZ, RZ, -R10 ;  /* 0x000000ffff0ac224 */ /* 0x000fe200078e0a0a */
[----:B------:R-:W-:Y:S01]  /*12a0*/  SEL R22, RZ, 0x4, !P0 ;  /* 0x00000004ff167807 */ /* 0x000fe20004000000 */
[----:B------:R-:W-:Y:S01]  /*12b0*/  @!P5 IMAD.MOV R11, RZ, RZ, -R11 ;  /* 0x000000ffff0bd224 */ /* 0x000fe200078e0a0b */
[----:B------:R-:W-:Y:S01]  /*12c0*/  ISETP.GE.AND P0, PT, R14, R24, PT ;  /* 0x000000180e00720c */ /* 0x000fe20003f06270 */
[----:B------:R-:W-:Y:S01]  /*12d0*/  @!P6 IMAD.MOV R4, RZ, RZ, -R4 ;  /* 0x000000ffff04e224 */ /* 0x000fe200078e0a04 */
[----:B------:R-:W-:Y:S01]  /*12e0*/  SEL R40, R0, R12, !P3 ;  /* 0x0000000c00287207 */ /* 0x000fe20005800000 */
[----:B------:R-:W-:Y:S01]  /*12f0*/  IMAD R5, R44, 0x2, R17 ;  /* 0x000000022c057824 */ /* 0x000fe200078e0211 */
[----:B------:R-:W-:-:S02]  /*1300*/  LEA.HI.X.SX32 R95, R27, UR19, 0x2, P2 ;  /* 0x000000131b5f7c11 */ /* 0x000fc400090f16ff */
[C---:B------:R-:W-:Y:S01]  /*1310*/  LOP3.LUT R12, R3.reuse, 0x4, RZ, 0xfc, !PT ;  /* 0x00000004030c7812 */ /* 0x040fe200078efcff */
[----:B------:R-:W-:Y:S01]  /*1320*/  IMAD R7, R44, 0x2, R5 ;  /* 0x000000022c077824 */ /* 0x000fe200078e0205 */
[----:B------:R-:W-:Y:S02]  /*1330*/  ISETP.GE.AND P2, PT, R3, R24, PT ;  /* 0x000000180300720c */ /* 0x000fe40003f46270 */
[----:B------:R-:W-:Y:S02]  /*1340*/  SEL R9, R22, RZ, !P0 ;  /* 0x000000ff16097207 */ /* 0x000fe40004000000 */
[C---:B------:R-:W-:Y:S02]  /*1350*/  SEL R6, R0.reuse, R6, !P3 ;  /* 0x0000000600067207 */ /* 0x040fe40005800000 */
[C---:B------:R-:W-:Y:S02]  /*1360*/  SEL R36, R0.reuse, R10, !P3 ;  /* 0x0000000a00247207 */ /* 0x040fe40005800000 */
[C---:B------:R-:W-:Y:S01]  /*1370*/  SEL R38, R0.reuse, R11, !P3 ;  /* 0x0000000b00267207 */ /* 0x040fe20005800000 */
[----:B------:R-:W-:Y:S01]  /*1380*/  IMAD R11, R15, R44, RZ ;  /* 0x0000002c0f0b7224 */ /* 0x000fe200078e02ff */
[----:B------:R-:W-:-:S02]  /*1390*/  SEL R4, R0, R4, !P3 ;  /* 0x0000000400047207 */ /* 0x000fc40005800000 */
[----:B------:R-:W-:Y:S02]  /*13a0*/  SEL R28, R0, R13, !P3 ;  /* 0x0000000d001c7207 */ /* 0x000fe40005800000 */
[----:B------:R-:W-:Y:S02]  /*13b0*/  ISETP.GE.AND P3, PT, R12, R24, PT ;  /* 0x000000180c00720c */ /* 0x000fe40003f66270 */
[----:B------:R-:W-:Y:S01]  /*13c0*/  SEL R0, R22, RZ, !P2 ;  /* 0x000000ff16007207 */ /* 0x000fe20005000000 */
[----:B-1----:R-:W-:Y:S01]  /*13d0*/  IMAD R28, R28, UR4, RZ ;  /* 0x000000041c1c7c24 */ /* 0x002fe2000f8e02ff */
[----:B------:R-:W-:Y:S01]  /*13e0*/  ISETP.NE.U32.AND P5, PT, R9, RZ, PT ;  /* 0x000000ff0900720c */ /* 0x000fe20003fa5070 */
[----:B------:R-:W-:Y:S01]  /*13f0*/  IMAD R9, R44, 0x2, R7 ;  /* 0x000000022c097824 */ /* 0x000fe200078e0207 */
[----:B------:R-:W-:Y:S02]  /*1400*/  SEL R10, R22, RZ, !P3 ;  /* 0x000000ff160a7207 */ /* 0x000fe40005800000 */
[----:B------:R-:W-:Y:S01]  /*1410*/  ISETP.NE.U32.AND P3, PT, R0, RZ, PT ;  /* 0x000000ff0000720c */ /* 0x000fe20003f65070 */
[----:B------:R-:W-:Y:S01]  /*1420*/  IMAD R0, R44, 0x2, R9 ;  /* 0x000000022c007824 */ /* 0x000fe200078e0209 */
[----:B------:R-:W-:-:S02]  /*1430*/  LEA R70, P4, R7, R88, 0x2 ;  /* 0x0000005807467211 */ /* 0x000fc400078810ff */
[----:B------:R-:W-:Y:S02]  /*1440*/  LEA R68, P0, R5, R88, 0x2 ;  /* 0x0000005805447211 */ /* 0x000fe400078010ff */
[----:B------:R-:W-:Y:S01]  /*1450*/  LEA.HI.X.SX32 R71, R7, R32, 0x2, P4 ;  /* 0x0000002007477211 */ /* 0x000fe200020f16ff */
[----:B------:R-:W-:Y:S01]  /*1460*/  IMAD R7, R36, UR4, RZ ;  /* 0x0000000424077c24 */ /* 0x000fe2000f8e02ff */
[----:B------:R-:W-:Y:S02]  /*1470*/  LEA R86, P4, R0, R88, 0x2 ;  /* 0x0000005800567211 */ /* 0x000fe400078810ff */
[-C--:B------:R-:W-:Y:S01]  /*1480*/  LEA.HI.X.SX32 R69, R5, R32.reuse, 0x2, P0 ;  /* 0x0000002005457211 */ /* 0x080fe200000f16ff */
[----:B------:R-:W-:Y:S01]  /*1490*/  IMAD R5, R4, UR4, RZ ;  /* 0x0000000404057c24 */ /* 0x000fe2000f8e02ff */
[----:B------:R-:W-:Y:S01]  /*14a0*/  LEA.HI.X.SX32 R87, R0, R32, 0x2, P4 ;  /* 0x0000002000577211 */ /* 0x000fe200020f16ff */
[----:B------:R-:W-:Y:S01]  /*14b0*/  IMAD R4, R40, UR4, RZ ;  /* 0x0000000428047c24 */ /* 0x000fe2000f8e02ff */
[----:B------:R-:W-:-:S02]  /*14c0*/  LEA R48, P4, R37, R88, 0x2 ;  /* 0x0000005825307211 */ /* 0x000fc400078810ff */
[----:B------:R-:W-:Y:S02]  /*14d0*/  LEA R72, P0, R9, R88, 0x2 ;  /* 0x0000005809487211 */ /* 0x000fe400078010ff */
[----:B------:R-:W-:Y:S02]  /*14e0*/  LEA.HI.X.SX32 R49, R37, R32, 0x2, P4 ;  /* 0x0000002025317211 */ /* 0x000fe400020f16ff */
[----:B------:R-:W-:Y:S02]  /*14f0*/  LEA R52, P4, R33, R88, 0x2 ;  /* 0x0000005821347211 */ /* 0x000fe400078810ff */
[-C--:B------:R-:W-:Y:S01]  /*1500*/  LEA.HI.X.SX32 R73, R9, R32.reuse, 0x2, P0 ;  /* 0x0000002009497211 */ /* 0x080fe200000f16ff */
[----:B------:R-:W-:Y:S01]  /*1510*/  IMAD R9, R6, UR4, RZ ;  /* 0x0000000406097c24 */ /* 0x000fe2000f8e02ff */
[----:B------:R-:W-:Y:S01]  /*1520*/  LEA.HI.X.SX32 R53, R33, R32, 0x2, P4 ;  /* 0x0000002021357211 */ /* 0x000fe200020f16ff */
[----:B------:R-:W-:Y:S01]  /*1530*/  IMAD R6, R38, UR4, RZ ;  /* 0x0000000426067c24 */ /* 0x000fe2000f8e02ff */
[----:B------:R-:W-:-:S02]  /*1540*/  LEA R56, P4, R29, R88, 0x2 ;  /* 0x000000581d387211 */ /* 0x000fc400078810ff */
[----:B------:R-:W-:Y:S01]  /*1550*/  ISETP.NE.U32.AND P2, PT, R10, RZ, PT ;  /* 0x000000ff0a00720c */ /* 0x000fe20003f45070 */
[----:B------:R-:W-:Y:S01]  /*1560*/  IMAD R10, R8, UR4, RZ ;  /* 0x00000004080a7c24 */ /* 0x000fe2000f8e02ff */
[----:B------:R-:W-:Y:S01]  /*1570*/  LEA.HI.X.SX32 R57, R29, R32, 0x2, P4 ;  /* 0x000000201d397211 */ /* 0x000fe200020f16ff */
[----:B------:R-:W-:Y:S01]  /*1580*/  IMAD R8, R34, UR4, RZ ;  /* 0x0000000422087c24 */ /* 0x000fe2000f8e02ff */
[-C--:B------:R-:W-:Y:S02]  /*1590*/  LEA R60, P4, R11, R88.reuse, 0x2 ;  /* 0x000000580b3c7211 */ /* 0x080fe400078810ff */
[----:B------:R-:W-:Y:S02]  /*15a0*/  LEA R74, P0, R39, R88, 0x2 ;  /* 0x00000058274a7211 */ /* 0x000fe400078010ff */
[----:B------:R-:W-:Y:S02]  /*15b0*/  LEA.HI.X.SX32 R61, R11, R32, 0x2, P4 ;  /* 0x000000200b3d7211 */ /* 0x000fe400020f16ff */
[----:B------:R-:W-:-:S02]  /*15c0*/  LEA R64, P4, R19, R88, 0x2 ;  /* 0x0000005813407211 */ /* 0x000fc400078810ff */
[-C--:B------:R-:W-:Y:S02]  /*15d0*/  LEA.HI.X.SX32 R75, R39, R32.reuse, 0x2, P0 ;  /* 0x00000020274b7211 */ /* 0x080fe400000f16ff */
[----:B------:R-:W-:Y:S02]  /*15e0*/  LEA.HI.X.SX32 R65, R19, R32, 0x2, P4 ;  /* 0x0000002013417211 */ /* 0x000fe400020f16ff */
[C---:B------:R-:W-:Y:S02]  /*15f0*/  LEA R66, P4, R17.reuse, R88, 0x2 ;  /* 0x0000005811427211 */ /* 0x040fe400078810ff */
[-C--:B------:R-:W-:Y:S02]  /*1600*/  LEA R76, P6, R10, R47.reuse, 0x2 ;  /* 0x0000002f0a4c7211 */ /* 0x080fe400078c10ff */
[----:B------:R-:W-:Y:S02]  /*1610*/  LEA.HI.X.SX32 R67, R17, R32, 0x2, P4 ;  /* 0x0000002011437211 */ /* 0x000fe400020f16ff */
[----:B------:R-:W-:-:S02]  /*1620*/  LEA R84, P4, R9, R47, 0x2 ;  /* 0x0000002f09547211 */ /* 0x000fc400078810ff */
[----:B------:R-:W-:Y:S02]  /*1630*/  LEA R50, P0, R35, R88, 0x2 ;  /* 0x0000005823327211 */ /* 0x000fe400078010ff */
[----:B------:R-:W-:Y:S02]  /*1640*/  LEA.HI.X.SX32 R85, R9, R95, 0x2, P4 ;  /* 0x0000005f09557211 */ /* 0x000fe400020f16ff */
[----:B------:R-:W-:Y:S02]  /*1650*/  LEA R90, P4, R7, R47, 0x2 ;  /* 0x0000002f075a7211 */ /* 0x000fe400078810ff */
[----:B------:R-:W-:Y:S02]  /*1660*/  LEA.HI.X.SX32 R77, R10, R95, 0x2, P6 ;  /* 0x0000005f0a4d7211 */ /* 0x000fe400030f16ff */
        /* <DEDUP_REMOVED lines=14> */
[----:B------:R-:W-:Y:S02]  /*1750*/  LEA.HI R13, R21, 0x1e, RZ, 0x1a ;  /* 0x0000001e150d7811 */ /* 0x000fe400078fd0ff */
[----:B------:R-:W-:Y:S02]  /*1760*/  LEA R62, P0, R23, R88, 0x2 ;  /* 0x00000058173e7211 */ /* 0x000fe400078010ff */
[----:B------:R-:W-:Y:S02]  /*1770*/  LEA.HI.X.SX32 R47, R28, R95, 0x2, P4 ;  /* 0x0000005f1c2f7211 */ /* 0x000fe400020f16ff */
[----:B------:R-:W-:Y:S02]  /*1780*/  LOP3.LUT R0, R21, 0x7f, RZ, 0xc0, !PT ;  /* 0x0000007f15007812 */ /* 0x000fe400078ec0ff */
[----:B------:R-:W-:Y:S02]  /*1790*/  ISETP.GE.AND P4, PT, R43, R24, PT ;  /* 0x000000182b00720c */ /* 0x000fe40003f86270 */
[----:B------:R-:W-:-:S02]  /*17a0*/  LEA.HI.X.SX32 R63, R23, R32, 0x2, P0 ;  /* 0x00000020173f7211 */ /* 0x000fc400000f16ff */
[----:B------:R-:W-:Y:S01]  /*17b0*/  LEA.HI.X.SX32 R83, R4, R95, 0x2, P6 ;  /* 0x0000005f04537211 */ /* 0x000fe200030f16ff */
[----:B------:R-:W-:Y:S01]  /*17c0*/  IMAD R95, R13, R44, RZ ;  /* 0x0000002c0d5f7224 */ /* 0x000fe200078e02ff */
[----:B------:R-:W-:Y:S02]  /*17d0*/  ISETP.NE.U32.AND P0, PT, R0, RZ, PT ;  /* 0x000000ff0000720c */ /* 0x000fe40003f05070 */
[----:B------:R-:W-:Y:S02]  /*17e0*/  ISETP.GE.AND P6, PT, R41, R24, PT ;  /* 0x000000182900720c */ /* 0x000fe40003fc6270 */
[----:B------:R-:W-:Y:S01]  /*17f0*/  SEL R36, R22, RZ, !P4 ;  /* 0x000000ff16247207 */ /* 0x000fe20006000000 */
[----:B------:R-:W-:Y:S10]  /*1800*/  @P1 BRA `(.L_x_5) ;  /* 0x0000000000181947 */ /* 0x000ff40003800000 */
[----:B------:R-:W-:Y:S01]  /*1810*/  ELECT P4, URZ, PT ;  /* 0x0000000000ff782f */ /* 0x000fe20003880000 */
[----:B------:R-:W-:Y:S01]  /*1820*/  IMAD.MOV.U32 R34, RZ, RZ, 0x1 ;  /* 0x00000001ff227424 */ /* 0x000fe200078e00ff */
[----:B------:R-:W-:Y:S01]  /*1830*/  UMOV UR4, 0x40 ;  /* 0x0000004000047882 */ /* 0x000fe20000000000 */
[----:B------:R-:W-:Y:S01]  /*1840*/  UVIRTCOUNT.DEALLOC.SMPOOL 0x80 ;  /* 0x000000800000784c */ /* 0x000fe20000000000 */
[----:B------:R-:W-:-:S09]  /*1850*/  ULEA UR4, UR10, UR4, 0x18 ;  /* 0x000000040a047291 */ /* 0x000fd2000f8ec0ff */
[----:B------:R1:W-:Y:S03]  /*1860*/  @P4 STS.U8 [UR4], R34 ;  /* 0x00000022ff004988 */ /* 0x0003e60008000004 */
.L_x_5:
[----:B------:R-:W-:Y:S01]  /*1870*/  UIADD3 UR12, UPT, UPT, UR21, UR12, URZ ;  /* 0x0000000c150c7290 */ /* 0x000fe2000fffe0ff */
[C---:B------:R-:W-:Y:S01]  /*1880*/  LEA R88, P4, R95.reuse, R88, 0x2 ;  /* 0x000000585f587211 */ /* 0x040fe200078810ff */
[----:B------:R-:W-:Y:S01]  /*1890*/  VOTEU.ALL UP0, P0 ;  /* 0x0000000000ff7886 */ /* 0x000fe20000000000 */
[----:B------:R-:W-:Y:S02]  /*18a0*/  UIADD3 UR13, UPT, UPT, UR11, 0x9000, URZ ;  /* 0x000090000b0d7890 */ /* 0x000fe4000fffe0ff */
[----:B------:R-:W-:Y:S01]  /*18b0*/  VIADD R101, R30, UR11 ;  /* 0x0000000b1e657c36 */ /* 0x000fe20008000000 */
[----:B------:R-:W-:Y:S01]  /*18c0*/  VOTEU.ALL UP1, P0 ;  /* 0x0000000000ff7886 */ /* 0x000fe20000020000 */
[----:B------:R-:W-:Y:S01]  /*18d0*/  LEA.HI.X.SX32 R89, R95, R32, 0x2, P4 ;  /* 0x000000205f597211 */ /* 0x000fe200020f16ff */
[----:B------:R-:W-:Y:S01]  /*18e0*/  VIADD R110, R24, 0xffffffe0 ;  /* 0xffffffe0186e7836 */ /* 0x000fe20000000000 */
[----:B------:R-:W-:-:S04]  /*18f0*/  @!UP0 UIADD3 UR6, UPT, UPT, -UR5, 0x100000, URZ ;  /* 0x0010000005068890 */ /* 0x000fc8000fffe1ff */
[----:B------:R-:W-:Y:S02]  /*1900*/  @!UP0 USHF.L.U32 UR7, UR6, 0xb, URZ ;  /* 0x0000000b06078899 */ /* 0x000fe400080006ff */
[----:B------:R-:W-:Y:S01]  /*1910*/  @!UP0 USHF.L.U32 UR6, UR6, 0x1, URZ ;  /* 0x0000000106068899 */ /* 0x000fe200080006ff */
[----:B------:R-:W-:Y:S01]  /*1920*/  STTM.16dp32bit_t0_t15.x16 tmem[UR12], RZ ;  /* 0x000000ff000079ed */ /* 0x000fe20008a0000c */
[----:B------:R-:W-:Y:S01]  /*1930*/  STTM.16dp32bit_t16_t31.x16 tmem[UR12+0x10], RZ ;  /* 0x000010ff000079ed */ /* 0x000fe20008a2000c */
[----:B------:R-:W2:Y:S01]  /*1940*/  FENCE.VIEW.ASYNC.T ;  /* 0x00000000000073c6 */ /* 0x000ea20000000200 */
[----:B------:R-:W-:-:S04]  /*1950*/  @!UP0 UIADD3 UR4, UPT, UPT, -UR5, 0x100000, URZ ;  /* 0x0010000005048890 */ /* 0x000fc8000fffe1ff */
[----:B------:R-:W-:Y:S02]  /*1960*/  @!UP0 USHF.L.U32 UR5, UR4, 0xb, URZ ;  /* 0x0000000b04058899 */ /* 0x000fe400080006ff */
[----:B------:R-:W-:Y:S01]  /*1970*/  @!UP0 USHF.L.U32 UR4, UR4, 0x1, URZ ;  /* 0x0000000104048899 */ /* 0x000fe200080006ff */
[----:B--2---:R-:W-:Y:S01]  /*1980*/  BAR.SYNC.DEFER_BLOCKING 0x0 ;  /* 0x0000000000007b1d */ /* 0x004fe20000010000 */
[----:B------:R-:W-:Y:S01]  /*1990*/  LOP3.LUT R97, R3, 0xa, RZ, 0xfc, !PT ;  /* 0x0000000a03617812 */ /* 0x000fe200078efcff */
[----:B------:R-:W-:Y:S01]  /*19a0*/  IMAD.SHL.U32 R108, R44, 0x20, RZ ;  /* 0x000000202c6c7824 */ /* 0x000fe200078e00ff */
[----:B------:R-:W-:Y:S01]  /*19b0*/  LOP3.LUT R32, R30, 0x10, RZ, 0x3c, !PT ;  /* 0x000000101e207812 */ /* 0x000fe200078e3cff */
[----:B------:R-:W-:Y:S01]  /*19c0*/  IMAD.SHL.U32 R45, R45, 0x20, RZ ;  /* 0x000000202d2d7824 */ /* 0x000fe200078e00ff */
[----:B-1----:R-:W-:Y:S01]  /*19d0*/  SEL R34, R22, RZ, !P6 ;  /* 0x000000ff16227207 */ /* 0x002fe20007000000 */
[----:B------:R-:W-:Y:S01]  /*19e0*/  VOTEU.ALL UP0, P0 ;  /* 0x0000000000ff7886 */ /* 0x000fe20000000000 */
[----:B------:R-:W-:Y:S01]  /*19f0*/  LOP3.LUT R99, R3, 0xc, RZ, 0xfc, !PT ;  /* 0x0000000c03637812 */ /* 0x000fe200078efcff */
[----:B------:R-:W-:Y:S01]  /*1a00*/  VIADD R103, R32, UR11 ;  /* 0x0000000b20677c36 */ /* 0x000fe20008000000 */
[----:B------:R-:W-:-:S02]  /*1a10*/  ISETP.NE.U32.AND P6, PT, R34, RZ, PT ;  /* 0x000000ff2200720c */ /* 0x000fc40003fc5070 */
[----:B------:R-:W-:Y:S02]  /*1a20*/  ISETP.NE.U32.AND P4, PT, R36, RZ, PT ;  /* 0x000000ff2400720c */ /* 0x000fe40003f85070 */
[C---:B------:R-:W-:Y:S02]  /*1a30*/  LOP3.LUT R105, R3.reuse, 0x10, RZ, 0xfc, !PT ;  /* 0x0000001003697812 */ /* 0x040fe400078efcff */
[C---:B------:R-:W-:Y:S02]  /*1a40*/  LOP3.LUT R109, R3.reuse, 0x12, RZ, 0xfc, !PT ;  /* 0x00000012036d7812 */ /* 0x040fe400078efcff */
[C---:B------:R-:W-:Y:S02]  /*1a50*/  LOP3.LUT R111, R3.reuse, 0x14, RZ, 0xfc, !PT ;  /* 0x00000014036f7812 */ /* 0x040fe400078efcff */
[C---:B------:R-:W-:Y:S02]  /*1a60*/  LOP3.LUT R113, R3.reuse, 0x16, RZ, 0xfc, !PT ;  /* 0x0000001603717812 */ /* 0x040fe400078efcff */
[----:B------:R-:W-:-:S02]  /*1a70*/  LOP3.LUT R117, R3, 0x18, RZ, 0xfc, !PT ;  /* 0x0000001803757812 */ /* 0x000fc400078efcff */
[C---:B------:R-:W-:Y:S01]  /*1a80*/  LOP3.LUT R119, R3.reuse, 0x1a, RZ, 0xfc, !PT ;  /* 0x0000001a03777812 */ /* 0x040fe200078efcff */
[----:B------:R-:W1:Y:S02]  /*1a90*/  FENCE.VIEW.ASYNC.S ;  /* 0x00000000000073c6 */ /* 0x000e640000000000 */
[----:B-1----:R1:W2:Y:S02]  /*1aa0*/  @!UP0 SYNCS.EXCH.64 URZ, [UR13], UR6 ;  /* 0x000000060dff85b2 */ /* 0x0022a40008000100 */
[----:B--2---:R-:W-:Y:S01]  /*1ab0*/  BAR.SYNC.DEFER_BLOCKING 0x0 ;  /* 0x0000000000007b1d */ /* 0x004fe20000010000 */
[----:B------:R-:W-:-:S05]  /*1ac0*/  LOP3.LUT R121, R3, 0x1c, RZ, 0xfc, !PT ;  /* 0x0000001c03797812 */ /* 0x000fca00078efcff */
[----:B------:R1:W2:Y:S02]  /*1ad0*/  @!UP1 SYNCS.EXCH.64 URZ, [UR11+0x9008], UR4 ;  /* 0x009008040bff95b2 */ /* 0x0002a40008000100 */
[----:B------:R-:W-:Y:S01]  /*1ae0*/  @!PT LDS RZ, [RZ] ;  /* 0x00000000fffff984 */ /* 0x000fe20000000800 */
[----:B------:R-:W-:Y:S01]  /*1af0*/  @!PT LDS RZ, [RZ] ;  /* 0x00000000fffff984 */ /* 0x000fe20000000800 */
[----:B------:R-:W-:Y:S01]  /*1b00*/  @!PT LDS RZ, [RZ] ;  /* 0x00000000fffff984 */ /* 0x000fe20000000800 */
[----:B--2---:R2:W-:Y:S01]  /*1b10*/  LDGSTS.E [R101], desc[UR22][R74.64], P3 ;  /* 0x000000004a657fae */ /* 0x0045e200099a1016 */
[----:B------:R-:W-:-:S03]  /*1b20*/  ISETP.GE.AND P3, PT, R97, R24, PT ;  /* 0x000000186100720c */ /* 0x000fc60003f66270 */
[----:B------:R3:W-:Y:S01]  /*1b30*/  LDGSTS.E [R101+0x8], desc[UR22][R48.64], P5 ;  /* 0x0000800030657fae */ /* 0x0007e2000a9a1016 */
[----:B------:R-:W-:Y:S02]  /*1b40*/  SEL R34, R22, RZ, !P3 ;  /* 0x000000ff16227207 */ /* 0x000fe40005800000 */
[-C--:B------:R-:W-:Y:S01]  /*1b50*/  ISETP.GE.AND P5, PT, R99, R24.reuse, PT ;  /* 0x000000186300720c */ /* 0x080fe20003fa6270 */
[----:B------:R4:W-:Y:S01]  /*1b60*/  LDGSTS.E [R103], desc[UR22][R50.64], P2 ;  /* 0x0000000032677fae */ /* 0x0009e200091a1016 */
[----:B------:R-:W-:Y:S02]  /*1b70*/  ISETP.NE.U32.AND P2, PT, R34, RZ, PT ;  /* 0x000000ff2200720c */ /* 0x000fe40003f45070 */
[----:B------:R-:W-:Y:S01]  /*1b80*/  LOP3.LUT R34, R30, 0x20, RZ, 0x3c, !PT ;  /* 0x000000201e227812 */ /* 0x000fe200078e3cff */
[----:B------:R5:W-:Y:S01]  /*1b90*/  LDGSTS.E [R103+0x8], desc[UR22][R52.64], P4 ;  /* 0x0000800034677fae */ /* 0x000be2000a1a1016 */
[----:B------:R-:W-:Y:S01]  /*1ba0*/  ISETP.GE.AND P3, PT, R15, R24, PT ;  /* 0x000000180f00720c */ /* 0x000fe20003f66270 */
[----:B--2---:R-:W-:Y:S01]  /*1bb0*/  IMAD.WIDE R74, R108, 0x4, R74 ;  /* 0x000000046c4a7825 */ /* 0x004fe200078e024a */
[----:B------:R-:W-:-:S02]  /*1bc0*/  SEL R36, R22, RZ, !P5 ;  /* 0x000000ff16247207 */ /* 0x000fc40006800000 */
[-C--:B------:R-:W-:Y:S01]  /*1bd0*/  ISETP.GE.AND P5, PT, R105, R24.reuse, PT ;  /* 0x000000186900720c */ /* 0x080fe20003fa6270 */
[----:B------:R-:W-:Y:S01]  /*1be0*/  VIADD R107, R34, UR11 ;  /* 0x0000000b226b7c36 */ /* 0x000fe20008000000 */
[----:B------:R-:W-:Y:S01]  /*1bf0*/  SEL R38, R22, RZ, !P3 ;  /* 0x000000ff16267207 */ /* 0x000fe20005800000 */
[----:B---3--:R-:W-:Y:S01]  /*1c00*/  IMAD.WIDE R48, R108, 0x4, R48 ;  /* 0x000000046c307825 */ /* 0x008fe200078e0230 */
[----:B------:R-:W-:Y:S02]  /*1c10*/  ISETP.NE.U32.AND P3, PT, R36, RZ, PT ;  /* 0x000000ff2400720c */ /* 0x000fe40003f65070 */
[----:B------:R-:W-:Y:S01]  /*1c20*/  SEL R36, R22, RZ, !P5 ;  /* 0x000000ff16247207 */ /* 0x000fe20006800000 */
[----:B------:R2:W-:Y:S01]  /*1c30*/  LDGSTS.E [R107], desc[UR22][R54.64], P6 ;  /* 0x00000000366b7fae */ /* 0x0005e2000b1a1016 */
[----:B------:R-:W-:Y:S01]  /*1c40*/  ISETP.GE.AND P6, PT, R109, R24, PT ;  /* 0x000000186d00720c */ /* 0x000fe20003fc6270 */
[----:B----4-:R-:W-:Y:S01]  /*1c50*/  IMAD.WIDE R50, R108, 0x4, R50 ;  /* 0x000000046c327825 */ /* 0x010fe200078e0232 */
[----:B------:R-:W-:Y:S01]  /*1c60*/  ISETP.NE.U32.AND P5, PT, R36, RZ, PT ;  /* 0x000000ff2400720c */ /* 0x000fe20003fa5070 */
[----:B------:R3:W-:Y:S01]  /*1c70*/  LDGSTS.E [R107+0x8], desc[UR22][R56.64], P2 ;  /* 0x00008000386b7fae */ /* 0x0007e200091a1016 */
[----:B------:R-:W-:Y:S01]  /*1c80*/  LOP3.LUT R36, R30, 0x30, RZ, 0x3c, !PT ;  /* 0x000000301e247812 */ /* 0x000fe200078e3cff */
[----:B-----5:R-:W-:Y:S01]  /*1c90*/  IMAD.WIDE R52, R108, 0x4, R52 ;  /* 0x000000046c347825 */ /* 0x020fe200078e0234 */
[----:B------:R-:W-:-:S02]  /*1ca0*/  ISETP.NE.U32.AND P4, PT, R38, RZ, PT ;  /* 0x000000ff2600720c */ /* 0x000fc40003f85070 */
[-C--:B------:R-:W-:Y:S01]  /*1cb0*/  ISETP.GE.AND P2, PT, R111, R24.reuse, PT ;  /* 0x000000186f00720c */ /* 0x080fe20003f46270 */
[----:B------:R-:W-:Y:S01]  /*1cc0*/  VIADD R115, R36, UR11 ;  /* 0x0000000b24737c36 */ /* 0x000fe20008000000 */
[----:B------:R-:W-:Y:S01]  /*1cd0*/  SEL R38, R22, RZ, !P6 ;  /* 0x000000ff16267207 */ /* 0x000fe20007000000 */
[----:B--2---:R-:W-:Y:S01]  /*1ce0*/  IMAD.WIDE R54, R108, 0x4, R54 ;  /* 0x000000046c367825 */ /* 0x004fe200078e0236 */
[-C--:B------:R-:W-:Y:S02]  /*1cf0*/  ISETP.GE.AND P6, PT, R113, R24.reuse, PT ;  /* 0x000000187100720c */ /* 0x080fe40003fc6270 */
[----:B------:R-:W-:Y:S01]  /*1d00*/  SEL R40, R22, RZ, !P2 ;  /* 0x000000ff16287207 */ /* 0x000fe20005000000 */
[----:B------:R2:W-:Y:S01]  /*1d10*/  LDGSTS.E [R115], desc[UR22][R58.64], P3 ;  /* 0x000000003a737fae */ /* 0x0005e200099a1016 */
[----:B------:R-:W-:Y:S01]  /*1d20*/  ISETP.NE.U32.AND P2, PT, R38, RZ, PT ;  /* 0x000000ff2600720c */ /* 0x000fe20003f45070 */
[----:B---3--:R-:W-:Y:S01]  /*1d30*/  IMAD.WIDE R56, R108, 0x4, R56 ;  /* 0x000000046c387825 */ /* 0x008fe200078e0238 */
[----:B------:R-:W-:Y:S01]  /*1d40*/  SEL R38, R22, RZ, !P6 ;  /* 0x000000ff16267207 */ /* 0x000fe20007000000 */
[----:B------:R3:W-:Y:S01]  /*1d50*/  LDGSTS.E [R115+0x8], desc[UR22][R60.64], P4 ;  /* 0x000080003c737fae */ /* 0x0007e2000a1a1016 */
[----:B------:R-:W-:-:S02]  /*1d60*/  ISETP.GE.AND P4, PT, R117, R24, PT ;  /* 0x000000187500720c */ /* 0x000fc40003f86270 */
[----:B------:R-:W-:Y:S02]  /*1d70*/  ISETP.NE.U32.AND P3, PT, R38, RZ, PT ;  /* 0x000000ff2600720c */ /* 0x000fe40003f65070 */
[----:B------:R-:W-:Y:S02]  /*1d80*/  LOP3.LUT R38, R30, 0x40, RZ, 0x3c, !PT ;  /* 0x000000401e267812 */ /* 0x000fe400078e3cff */
[----:B------:R-:W-:Y:S01]  /*1d90*/  SEL R42, R22, RZ, !P4 ;  /* 0x000000ff162a7207 */ /* 0x000fe20006000000 */
[----:B--2---:R-:W-:Y:S01]  /*1da0*/  IMAD.WIDE R58, R108, 0x4, R58 ;  /* 0x000000046c3a7825 */ /* 0x004fe200078e023a */
[----:B------:R-:W-:Y:S02]  /*1db0*/  ISETP.GE.AND P4, PT, R121, R24, PT ;  /* 0x000000187900720c */ /* 0x000fe40003f86270 */
[----:B------:R-:W-:Y:S01]  /*1dc0*/  ISETP.NE.U32.AND P6, PT, R40, RZ, PT ;  /* 0x000000ff2800720c */ /* 0x000fe20003fc5070 */
[----:B------:R-:W-:Y:S01]  /*1dd0*/  VIADD R123, R38, UR11 ;  /* 0x0000000b267b7c36 */ /* 0x000fe20008000000 */
[----:B------:R-:W-:Y:S01]  /*1de0*/  LOP3.LUT R40, R30, 0x50, RZ, 0x3c, !PT ;  /* 0x000000501e287812 */ /* 0x000fe200078e3cff */
[----:B---3--:R-:W-:-:S03]  /*1df0*/  IMAD.WIDE R60, R108, 0x4, R60 ;  /* 0x000000046c3c7825 */ /* 0x008fc600078e023c */
[----:B------:R2:W-:Y:S01]  /*1e00*/  LDGSTS.E [R123], desc[UR22][R62.64], P5 ;  /* 0x000000003e7b7fae */ /* 0x0005e2000a9a1016 */
[----:B------:R-:W-:Y:S01]  /*1e10*/  ISETP.GE.AND P5, PT, R119, R24, PT ;  /* 0x000000187700720c */ /* 0x000fe20003fa6270 */
[----:B------:R-:W-:Y:S02]  /*1e20*/  VIADD R125, R40, UR11 ;  /* 0x0000000b287d7c36 */ /* 0x000fe40008000000 */
[----:B------:R3:W-:Y:S01]  /*1e30*/  LDGSTS.E [R123+0x8], desc[UR22][R64.64], P2 ;  /* 0x00008000407b7fae */ /* 0x0007e200091a1016 */
[----:B------:R-:W-:Y:S02]  /*1e40*/  SEL R94, R22, RZ, !P5 ;  /* 0x000000ff165e7207 */ /* 0x000fe40006800000 */
[----:B------:R-:W-:Y:S01]  /*1e50*/  ISETP.NE.U32.AND P5, PT, R42, RZ, PT ;  /* 0x000000ff2a00720c */ /* 0x000fe20003fa5070 */
[----:B------:R4:W-:Y:S01]  /*1e60*/  LDGSTS.E [R125], desc[UR22][R66.64], P6 ;  /* 0x00000000427d7fae */ /* 0x0009e2000b1a1016 */
[----:B------:R-:W-:Y:S02]  /*1e70*/  SEL R42, R22, RZ, !P4 ;  /* 0x000000ff162a7207 */ /* 0x000fe40006000000 */
[----:B------:R-:W-:Y:S01]  /*1e80*/  ISETP.NE.U32.AND P2, PT, R94, RZ, PT ;  /* 0x000000ff5e00720c */ /* 0x000fe20003f45070 */
[----:B------:R5:W-:Y:S01]  /*1e90*/  LDGSTS.E [R125+0x8], desc[UR22][R68.64], P3 ;  /* 0x00008000447d7fae */ /* 0x000be200099a1016 */
[----:B------:R-:W-:Y:S01]  /*1ea0*/  ISETP.NE.U32.AND P4, PT, R42, RZ, PT ;  /* 0x000000ff2a00720c */ /* 0x000fe20003f85070 */
[----:B--2---:R-:W-:Y:S01]  /*1eb0*/  IMAD.WIDE R62, R108, 0x4, R62 ;  /* 0x000000046c3e7825 */ /* 0x004fe200078e023e */
[----:B------:R-:W-:-:S02]  /*1ec0*/  LOP3.LUT R42, R30, 0x60, RZ, 0x3c, !PT ;  /* 0x000000601e2a7812 */ /* 0x000fc400078e3cff */
[-C--:B------:R-:W-:Y:S01]  /*1ed0*/  ISETP.GE.AND P6, PT, R13, R24.reuse, PT ;  /* 0x000000180d00720c */ /* 0x080fe20003fc6270 */
[----:B---3--:R-:W-:Y:S01]  /*1ee0*/  IMAD.WIDE R64, R108, 0x4, R64 ;  /* 0x000000046c407825 */ /* 0x008fe200078e0240 */
[----:B------:R-:W-:Y:S02]  /*1ef0*/  ISETP.GE.AND P3, PT, R26, R24, PT ;  /* 0x000000181a00720c */ /* 0x000fe40003f66270 */
[----:B------:R-:W-:Y:S01]  /*1f00*/  SEL R96, R22, RZ, !P6 ;  /* 0x000000ff16607207 */ /* 0x000fe20007000000 */
[----:B------:R-:W-:Y:S01]  /*1f10*/  VIADD R94, R42, UR11 ;  /* 0x0000000b2a5e7c36 */ /* 0x000fe20008000000 */
[----:B------:R-:W-:Y:S01]  /*1f20*/  SEL R22, R22, RZ, !P3 ;  /* 0x000000ff16167207 */ /* 0x000fe20005800000 */
[----:B----4-:R-:W-:Y:S01]  /*1f30*/  IMAD.WIDE R66, R108, 0x4, R66 ;  /* 0x000000046c427825 */ /* 0x010fe200078e0242 */
[----:B------:R-:W-:Y:S02]  /*1f40*/  ISETP.NE.U32.AND P6, PT, R96, RZ, PT ;  /* 0x000000ff6000720c */ /* 0x000fe40003fc5070 */
[----:B------:R2:W-:Y:S01]  /*1f50*/  LDGSTS.E [R94], desc[UR22][R70.64], P5 ;  /* 0x00000000465e7fae */ /* 0x0005e2000a9a1016 */
[----:B------:R-:W-:Y:S01]  /*1f60*/  ISETP.GE.AND P5, PT, R3, R110, PT ;  /* 0x0000006e0300720c */ /* 0x000fe20003fa6270 */
[----:B-----5:R-:W-:Y:S01]  /*1f70*/  IMAD.WIDE R68, R108, 0x4, R68 ;  /* 0x000000046c447825 */ /* 0x020fe200078e0244 */
[----:B------:R-:W-:Y:S01]  /*1f80*/  ISETP.GT.AND P3, PT, R16, 0x3f, PT ;  /* 0x0000003f1000780c */ /* 0x000fe20003f64270 */
[----:B------:R3:W-:Y:S01]  /*1f90*/  LDGSTS.E [R94+0x8], desc[UR22][R72.64], P2 ;  /* 0x00008000485e7fae */ /* 0x0007e200091a1016 */
[----:B------:R-:W-:-:S02]  /*1fa0*/  SEL R98, RZ, 0x4, P5 ;  /* 0x00000004ff627807 */ /* 0x000fc40002800000 */
[----:B------:R-:W-:Y:S02]  /*1fb0*/  LOP3.LUT R96, R30, 0x70, RZ, 0x3c, !PT ;  /* 0x000000701e607812 */ /* 0x000fe400078e3cff */
[----:B------:R-:W-:Y:S02]  /*1fc0*/  ISETP.NE.U32.AND P5, PT, R22, RZ, PT ;  /* 0x000000ff1600720c */ /* 0x000fe40003fa5070 */
[----:B------:R-:W-:Y:S01]  /*1fd0*/  SEL R22, R98, RZ, P3 ;  /* 0x000000ff62167207 */ /* 0x000fe20001800000 */
[----:B------:R-:W-:Y:S01]  /*1fe0*/  VIADD R98, R96, UR11 ;  /* 0x0000000b60627c36 */ /* 0x000fe20008000000 */
[----:B------:R-:W-:Y:S01]  /*1ff0*/  ISETP.GE.AND P2, PT, R14, R110, PT ;  /* 0x0000006e0e00720c */ /* 0x000fe20003f46270 */
[----:B--2---:R-:W-:-:S03]  /*2000*/  IMAD.WIDE R70, R108, 0x4, R70 ;  /* 0x000000046c467825 */ /* 0x004fc600078e0246 */
[----:B------:R2:W-:Y:S01]  /*2010*/  LDGSTS.E [R98], desc[UR22][R86.64], P4 ;  /* 0x0000000056627fae */ /* 0x0005e2000a1a1016 */
[----:B------:R-:W-:Y:S01]  /*2020*/  ISETP.NE.U32.AND P4, PT, R22, RZ, PT ;  /* 0x000000ff1600720c */ /* 0x000fe20003f85070 */
[----:B---3--:R-:W-:Y:S01]  /*2030*/  IMAD.WIDE R72, R108, 0x4, R72 ;  /* 0x000000046c487825 */ /* 0x008fe200078e0248 */
[----:B------:R-:W-:Y:S01]  /*2040*/  SEL R22, RZ, 0x4, P2 ;  /* 0x00000004ff167807 */ /* 0x000fe20001000000 */
[----:B------:R3:W-:Y:S01]  /*2050*/  LDGSTS.E [R98+0x8], desc[UR22][R88.64], P6 ;  /* 0x0000800058627fae */ /* 0x0007e2000b1a1016 */
[----:B------:R-:W-:Y:S02]  /*2060*/  ISETP.GE.AND P2, PT, R12, R110, PT ;  /* 0x0000006e0c00720c */ /* 0x000fe40003f46270 */
[----:B------:R-:W-:Y:S01]  /*2070*/  SEL R22, R22, RZ, P3 ;  /* 0x000000ff16167207 */ /* 0x000fe20001800000 */
[----:B------:R-:W0:Y:S01]  /*2080*/  LDGDEPBAR ;  /* 0x00000000000079af */ /* 0x000e220000000000 */
[----:B------:R-:W-:Y:S02]  /*2090*/  SEL R100, RZ, 0x4, P2 ;  /* 0x00000004ff647807 */ /* 0x000fe40001000000 */
[----:B------:R-:W-:Y:S01]  /*20a0*/  ISETP.NE.U32.AND P2, PT, R22, RZ, PT ;  /* 0x000000ff1600720c */ /* 0x000fe20003f45070 */
[----:B--2---:R-:W-:Y:S01]  /*20b0*/  IMAD.WIDE R86, R108, 0x4, R86 ;  /* 0x000000046c567825 */ /* 0x004fe200078e0256 */
[----:B------:R-:W-:-:S02]  /*20c0*/  SEL R100, R100, RZ, P3 ;  /* 0x000000ff64647207 */ /* 0x000fc40001800000 */
[----:B------:R-:W-:Y:S01]  /*20d0*/  LOP3.LUT R22, R21, 0x60, RZ, 0xc0, !PT ;  /* 0x0000006015167812 */ /* 0x000fe200078ec0ff */
[----:B---3--:R-:W-:Y:S01]  /*20e0*/  IMAD.WIDE R88, R108, 0x4, R88 ;  /* 0x000000046c587825 */ /* 0x008fe200078e0258 */
[----:B------:R-:W-:Y:S02]  /*20f0*/  ISETP.NE.U32.AND P6, PT, R100, RZ, PT ;  /* 0x000000ff6400720c */ /* 0x000fe40003fc5070 */
[----:B------:R-:W-:Y:S01]  /*2100*/  SHF.R.U32.HI R102, RZ, 0x1, R22 ;  /* 0x00000001ff667819 */ /* 0x000fe20000011616 */
[----:B------:R-:W-:-:S05]  /*2110*/  IMAD.SHL.U32 R100, R0, 0x4, RZ ;  /* 0x0000000400647824 */ /* 0x000fca00078e00ff */
[----:B------:R-:W-:-:S04]  /*2120*/  LOP3.LUT R100, R100, R102, RZ, 0x3c, !PT ;  /* 0x0000006664647212 */ /* 0x000fc800078e3cff */
[C---:B------:R-:W-:Y:S01]  /*2130*/  LOP3.LUT R104, R100.reuse, 0x40, RZ, 0x3c, !PT ;  /* 0x0000004064687812 */ /* 0x040fe200078e3cff */
[----:B------:R-:W-:-:S04]  /*2140*/  VIADD R102, R100, UR11 ;  /* 0x0000000b64667c36 */ /* 0x000fc80008000000 */
[----:B------:R-:W-:Y:S01]  /*2150*/  VIADD R106, R104, UR11 ;  /* 0x0000000b686a7c36 */ /* 0x000fe20008000000 */
[----:B------:R2:W-:Y:S04]  /*2160*/  LDGSTS.E [R102+0x6000], desc[UR22][R76.64], P5 ;  /* 0x060000004c667fae */ /* 0x0005e8000a9a1016 */
[----:B------:R3:W-:Y:S04]  /*2170*/  LDGSTS.E [R102+0x6400], desc[UR22][R78.64], P5 ;  /* 0x064000004e667fae */ /* 0x0007e8000a9a1016 */
[----:B------:R4:W-:Y:S04]  /*2180*/  LDGSTS.E [R102+0x6800], desc[UR22][R80.64], P5 ;  /* 0x0680000050667fae */ /* 0x0009e8000a9a1016 */
[----:B------:R5:W-:Y:S01]  /*2190*/  LDGSTS.E [R102+0x6c00], desc[UR22][R82.64], P5 ;  /* 0x06c0000052667fae */ /* 0x000be2000a9a1016 */
[----:B--2---:R-:W-:-:S03]  /*21a0*/  IMAD.WIDE R76, R45, 0x4, R76 ;  /* 0x000000042d4c7825 */ /* 0x004fc600078e024c */
[----:B------:R2:W-:Y:S01]  /*21b0*/  LDGSTS.E [R106+0x6200], desc[UR22][R84.64], P5 ;  /* 0x06200000546a7fae */ /* 0x0005e2000a9a1016 */
[----:B---3--:R-:W-:-:S03]  /*21c0*/  IMAD.WIDE R78, R45, 0x4, R78 ;  /* 0x000000042d4e7825 */ /* 0x008fc600078e024e */
[----:B------:R3:W-:Y:S01]  /*21d0*/  LDGSTS.E [R106+0x6600], desc[UR22][R90.64], P5 ;  /* 0x066000005a6a7fae */ /* 0x0007e2000a9a1016 */
[----:B----4-:R-:W-:-:S03]  /*21e0*/  IMAD.WIDE R80, R45, 0x4, R80 ;  /* 0x000000042d507825 */ /* 0x010fc600078e0250 */
[----:B------:R4:W-:Y:S01]  /*21f0*/  LDGSTS.E [R106+0x6a00], desc[UR22][R92.64], P5 ;  /* 0x06a000005c6a7fae */ /* 0x0009e2000a9a1016 */
[----:B-----5:R-:W-:-:S03]  /*2200*/  IMAD.WIDE R82, R45, 0x4, R82 ;  /* 0x000000042d527825 */ /* 0x020fc600078e0252 */
[----:B------:R5:W-:Y:S01]  /*2210*/  LDGSTS.E [R106+0x6e00], desc[UR22][R46.64], P5 ;  /* 0x06e000002e6a7fae */ /* 0x000be2000a9a1016 */
[-C--:B------:R-:W-:Y:S01]  /*2220*/  ISETP.GE.AND P5, PT, R43, R110.reuse, PT ;  /* 0x0000006e2b00720c */ /* 0x080fe20003fa6270 */
[C---:B--2---:R-:W-:Y:S02]  /*2230*/  IMAD.WIDE R84, R45.reuse, 0x4, R84 ;  /* 0x000000042d547825 */ /* 0x044fe400078e0254 */
[----:B------:R-:W0:Y:S01]  /*2240*/  LDGDEPBAR ;  /* 0x00000000000079af */ /* 0x000e220000000000 */
[----:B------:R-:W-:Y:S01]  /*2250*/  SEL R114, RZ, 0x4, P5 ;  /* 0x00000004ff727807 */ /* 0x000fe20002800000 */
[C---:B---3--:R-:W-:Y:S01]  /*2260*/  IMAD.WIDE R90, R45.reuse, 0x4, R90 ;  /* 0x000000042d5a7825 */ /* 0x048fe200078e025a */
[----:B------:R-:W-:Y:S02]  /*2270*/  BAR.SYNC.DEFER_BLOCKING 0x0 ;  /* 0x0000000000007b1d */ /* 0x000fe40000010000 */
[----:B------:R-:W-:Y:S01]  /*2280*/  SEL R114, R114, RZ, P3 ;  /* 0x000000ff72727207 */ /* 0x000fe20001800000 */
[----:B----4-:R-:W-:Y:S01]  /*2290*/  IMAD.WIDE R92, R45, 0x4, R92 ;  /* 0x000000042d5c7825 */ /* 0x010fe200078e025c */
[----:B------:R-:W-:-:S03]  /*22a0*/  ISETP.GE.AND P5, PT, R41, R110, PT ;  /* 0x0000006e2900720c */ /* 0x000fc60003fa6270 */
[----:B-----5:R-:W-:Y:S01]  /*22b0*/  IMAD.WIDE R46, R45, 0x4, R46 ;  /* 0x000000042d2e7825 */ /* 0x020fe200078e022e */
[----:B------:R-:W-:Y:S01]  /*22c0*/  @!PT LDS RZ, [RZ] ;  /* 0x00000000fffff984 */ /* 0x000fe20000000800 */
[----:B------:R-:W-:Y:S01]  /*22d0*/  @!PT LDS RZ, [RZ] ;  /* 0x00000000fffff984 */ /* 0x000fe20000000800 */
[----:B------:R-:W-:Y:S01]  /*22e0*/  @!PT LDS RZ, [RZ] ;  /* 0x00000000fffff984 */ /* 0x000fe20000000800 */
[----:B------:R2:W-:Y:S01]  /*22f0*/  LDGSTS.E [R101+0x2000], desc[UR22][R74.64], P4 ;  /* 0x020000004a657fae */ /* 0x0005e2000a1a1016 */
[----:B------:R-:W-:Y:S02]  /*2300*/  ISETP.NE.U32.AND P4, PT, R114, RZ, PT ;  /* 0x000000ff7200720c */ /* 0x000fe40003f85070 */
[----:B------:R-:W-:Y:S01]  /*2310*/  SEL R114, RZ, 0x4, P5 ;  /* 0x00000004ff727807 */ /* 0x000fe20002800000 */
[----:B------:R1:W-:Y:S01]  /*2320*/  LDGSTS.E [R101+0x2008], desc[UR22][R48.64], P2 ;  /* 0x0200800030657fae */ /* 0x0003e200091a1016 */
[----:B------:R-:W-:Y:S02]  /*2330*/  ISETP.GE.AND P5, PT, R97, R110, PT ;  /* 0x0000006e6100720c */ /* 0x000fe40003fa6270 */
[----:B------:R-:W-:Y:S01]  /*2340*/  SEL R114, R114, RZ, P3 ;  /* 0x000000ff72727207 */ /* 0x000fe20001800000 */
[----:B------:R1:W-:Y:S01]  /*2350*/  LDGSTS.E [R103+0x2000], desc[UR22][R50.64], P6 ;  /* 0x0200000032677fae */ /* 0x0003e2000b1a1016 */
[----:B------:R-:W-:-:S02]  /*2360*/  SEL R116, RZ, 0x4, P5 ;  /* 0x00000004ff747807 */ /* 0x000fc40002800000 */
[-C--:B------:R-:W-:Y:S02]  /*2370*/  ISETP.GE.AND P2, PT, R15, R110.reuse, PT ;  /* 0x0000006e0f00720c */ /* 0x080fe40003f46270 */
[----:B------:R-:W-:Y:S01]  /*2380*/  ISETP.NE.U32.AND P5, PT, R114, RZ, PT ;  /* 0x000000ff7200720c */ /* 0x000fe20003fa5070 */
[----:B------:R1:W-:Y:S01]  /*2390*/  LDGSTS.E [R103+0x2008], desc[UR22][R52.64], P4 ;  /* 0x0200800034677fae */ /* 0x0003e2000a1a1016 */
[----:B------:R-:W-:Y:S02]  /*23a0*/  SEL R116, R116, RZ, P3 ;  /* 0x000000ff74747207 */ /* 0x000fe40001800000 */
[----:B------:R-:W-:Y:S02]  /*23b0*/  SEL R114, RZ, 0x4, P2 ;  /* 0x00000004ff727807 */ /* 0x000fe40001000000 */
[----:B------:R-:W-:Y:S02]  /*23c0*/  ISETP.GE.AND P2, PT, R99, R110, PT ;  /* 0x0000006e6300720c */ /* 0x000fe40003f46270 */
[----:B------:R-:W-:-:S02]  /*23d0*/  ISETP.NE.U32.AND P6, PT, R116, RZ, PT ;  /* 0x000000ff7400720c */ /* 0x000fc40003fc5070 */
[----:B------:R-:W-:Y:S02]  /*23e0*/  SEL R116, R114, RZ, P3 ;  /* 0x000000ff72747207 */ /* 0x000fe40001800000 */
[----:B------:R-:W-:Y:S01]  /*23f0*/  SEL R114, RZ, 0x4, P2 ;  /* 0x00000004ff727807 */ /* 0x000fe20001000000 */
[----:B------:R1:W-:Y:S01]  /*2400*/  LDGSTS.E [R107+0x2000], desc[UR22][R54.64], P5 ;  /* 0x02000000366b7fae */ /* 0x0003e2000a9a1016 */
[----:B------:R-:W-:Y:S02]  /*2410*/  ISETP.GE.AND P4, PT, R105, R110, PT ;  /* 0x0000006e6900720c */ /* 0x000fe40003f86270 */
[----:B------:R-:W-:Y:S02]  /*2420*/  SEL R114, R114, RZ, P3 ;  /* 0x000000ff72727207 */ /* 0x000fe40001800000 */
[----:B------:R-:W-:Y:S02]  /*2430*/  ISETP.NE.U32.AND P2, PT, R116, RZ, PT ;  /* 0x000000ff7400720c */ /* 0x000fe40003f45070 */
[----:B------:R-:W-:Y:S01]  /*2440*/  ISETP.NE.U32.AND P5, PT, R114, RZ, PT ;  /* 0x000000ff7200720c */ /* 0x000fe20003fa5070 */
[----:B------:R1:W-:Y:S01]  /*2450*/  LDGSTS.E [R107+0x2008], desc[UR22][R56.64], P6 ;  /* 0x02008000386b7fae */ /* 0x0003e2000b1a1016 */
[----:B------:R-:W-:-:S02]  /*2460*/  SEL R114, RZ, 0x4, P4 ;  /* 0x00000004ff727807 */ /* 0x000fc40002000000 */
[-C--:B------:R-:W-:Y:S02]  /*2470*/  ISETP.GE.AND P4, PT, R109, R110.reuse, PT ;  /* 0x0000006e6d00720c */ /* 0x080fe40003f86270 */
[----:B------:R-:W-:Y:S02]  /*2480*/  SEL R114, R114, RZ, P3 ;  /* 0x000000ff72727207 */ /* 0x000fe40001800000 */
[----:B------:R-:W-:Y:S02]  /*2490*/  SEL R116, RZ, 0x4, P4 ;  /* 0x00000004ff747807 */ /* 0x000fe40002000000 */
[----:B------:R-:W-:Y:S02]  /*24a0*/  ISETP.GE.AND P6, PT, R111, R110, PT ;  /* 0x0000006e6f00720c */ /* 0x000fe40003fc6270 */
[----:B------:R-:W-:Y:S01]  /*24b0*/  ISETP.NE.U32.AND P4, PT, R114, RZ, PT ;  /* 0x000000ff7200720c */ /* 0x000fe20003f85070 */
[----:B------:R1:W-:Y:S01]  /*24c0*/  LDGSTS.E [R115+0x2000], desc[UR22][R58.64], P5 ;  /* 0x020000003a737fae */ /* 0x0003e2000a9a1016 */
[----:B------:R-:W-:-:S02]  /*24d0*/  SEL R116, R116, RZ, P3 ;  /* 0x000000ff74747207 */ /* 0x000fc40001800000 */
[----:B------:R-:W-:Y:S01]  /*24e0*/  SEL R114, RZ, 0x4, P6 ;  /* 0x00000004ff727807 */ /* 0x000fe20003000000 */
[----:B------:R1:W-:Y:S01]  /*24f0*/  LDGSTS.E [R115+0x2008], desc[UR22][R60.64], P2 ;  /* 0x020080003c737fae */ /* 0x0003e200091a1016 */
[----:B------:R-:W-:Y:S02]  /*2500*/  ISETP.GE.AND P6, PT, R113, R110, PT ;  /* 0x0000006e7100720c */ /* 0x000fe40003fc6270 */
[----:B------:R-:W-:Y:S02]  /*2510*/  ISETP.NE.U32.AND P5, PT, R116, RZ, PT ;  /* 0x000000ff7400720c */ /* 0x000fe40003fa5070 */
[----:B------:R-:W-:Y:S02]  /*2520*/  SEL R116, RZ, 0x4, P6 ;  /* 0x00000004ff747807 */ /* 0x000fe40003000000 */
[----:B------:R-:W-:Y:S01]  /*2530*/  SEL R114, R114, RZ, P3 ;  /* 0x000000ff72727207 */ /* 0x000fe20001800000 */
[----:B------:R1:W-:Y:S01]  /*2540*/  LDGSTS.E [R123+0x2000], desc[UR22][R62.64], P4 ;  /* 0x020000003e7b7fae */ /* 0x0003e2000a1a1016 */
[----:B------:R-:W-:-:S02]  /*2550*/  SEL R116, R116, RZ, P3 ;  /* 0x000000ff74747207 */ /* 0x000fc40001800000 */
[----:B------:R-:W-:Y:S02]  /*2560*/  ISETP.NE.U32.AND P6, PT, R114, RZ, PT ;  /* 0x000000ff7200720c */ /* 0x000fe40003fc5070 */
[----:B------:R-:W-:Y:S01]  /*2570*/  ISETP.NE.U32.AND P2, PT, R116, RZ, PT ;  /* 0x000000ff7400720c */ /* 0x000fe20003f45070 */
[----:B------:R-:W-:Y:S01]  /*2580*/  VIADD R116, R24, 0xffffffc0 ;  /* 0xffffffc018747836 */ /* 0x000fe20000000000 */
[----:B------:R-:W-:Y:S01]  /*2590*/  ISETP.NE.U32.AND P4, PT, R112, RZ, PT ;  /* 0x000000ff7000720c */ /* 0x000fe20003f85070 */
[----:B------:R1:W-:Y:S01]  /*25a0*/  LDGSTS.E [R123+0x2008], desc[UR22][R64.64], P5 ;  /* 0x02008000407b7fae */ /* 0x0003e2000a9a1016 */
[----:B------:R-:W-:-:S04]  /*25b0*/  ISETP.GE.AND P5, PT, R117, R110, PT ;  /* 0x0000006e7500720c */ /* 0x000fc80003fa6270 */
[----:B------:R-:W-:Y:S02]  /*25c0*/  SEL R112, RZ, 0x4, P5 ;  /* 0x00000004ff707807 */ /* 0x000fe40002800000 */
[-C--:B------:R-:W-:Y:S01]  /*25d0*/  ISETP.GE.AND P5, PT, R26, R110.reuse, PT ;  /* 0x0000006e1a00720c */ /* 0x080fe20003fa6270 */
[----:B------:R1:W-:Y:S01]  /*25e0*/  LDGSTS.E [R125+0x2000], desc[UR22][R66.64], P6 ;  /* 0x02000000427d7fae */ /* 0x0003e2000b1a1016 */
[-C--:B------:R-:W-:Y:S02]  /*25f0*/  ISETP.GE.AND P6, PT, R119, R110.reuse, PT ;  /* 0x0000006e7700720c */ /* 0x080fe40003fc6270 */
[----:B------:R-:W-:Y:S01]  /*2600*/  SEL R112, R112, RZ, P3 ;  /* 0x000000ff70707207 */ /* 0x000fe20001800000 */
[----:B------:R1:W-:Y:S01]  /*2610*/  LDGSTS.E [R125+0x2008], desc[UR22][R68.64], P2 ;  /* 0x02008000447d7fae */ /* 0x0003e200091a1016 */
[----:B------:R-:W-:Y:S02]  /*2620*/  ISETP.GE.AND P2, PT, R13, R110, PT ;  /* 0x0000006e0d00720c */ /* 0x000fe40003f46270 */
[----:B------:R-:W-:-:S02]  /*2630*/  SEL R114, RZ, 0x4, P6 ;  /* 0x00000004ff727807 */ /* 0x000fc40003000000 */
[----:B------:R-:W-:Y:S02]  /*2640*/  ISETP.GE.AND P6, PT, R121, R110, PT ;  /* 0x0000006e7900720c */ /* 0x000fe40003fc6270 */
[----:B------:R-:W-:Y:S02]  /*2650*/  SEL R110, RZ, 0x4, P2 ;  /* 0x00000004ff6e7807 */ /* 0x000fe40001000000 */
[----:B------:R-:W-:Y:S02]  /*2660*/  ISETP.NE.U32.AND P2, PT, R112, RZ, PT ;  /* 0x000000ff7000720c */ /* 0x000fe40003f45070 */
[----:B------:R-:W-:Y:S02]  /*2670*/  SEL R112, R110, RZ, P3 ;  /* 0x000000ff6e707207 */ /* 0x000fe40001800000 */
[----:B------:R-:W-:Y:S02]  /*2680*/  SEL R110, RZ, 0x4, P6 ;  /* 0x00000004ff6e7807 */ /* 0x000fe40003000000 */
[----:B------:R-:W-:-:S02]  /*2690*/  ISETP.NE.U32.AND P6, PT, R112, RZ, PT ;  /* 0x000000ff7000720c */ /* 0x000fc40003fc5070 */
[----:B------:R-:W-:Y:S02]  /*26a0*/  SEL R114, R114, RZ, P3 ;  /* 0x000000ff72727207 */ /* 0x000fe40001800000 */
[----:B------:R-:W-:Y:S02]  /*26b0*/  SEL R112, RZ, 0x4, P5 ;  /* 0x00000004ff707807 */ /* 0x000fe40002800000 */
[----:B------:R-:W-:Y:S01]  /*26c0*/  SEL R110, R110, RZ, P3 ;  /* 0x000000ff6e6e7207 */ /* 0x000fe20001800000 */
[----:B------:R1:W-:Y:S01]  /*26d0*/  LDGSTS.E [R94+0x2000], desc[UR22][R70.64], P2 ;  /* 0x02000000465e7fae */ /* 0x0003e200091a1016 */
[----:B------:R-:W-:Y:S02]  /*26e0*/  ISETP.NE.U32.AND P5, PT, R114, RZ, PT ;  /* 0x000000ff7200720c */ /* 0x000fe40003fa5070 */
[----:B------:R-:W-:Y:S02]  /*26f0*/  SEL R112, R112, RZ, P3 ;  /* 0x000000ff70707207 */ /* 0x000fe40001800000 */
[----:B------:R-:W-:-:S02]  /*2700*/  ISETP.NE.U32.AND P3, PT, R110, RZ, PT ;  /* 0x000000ff6e00720c */ /* 0x000fc40003f65070 */
[----:B------:R-:W-:Y:S01]  /*2710*/  ISETP.NE.U32.AND P2, PT, R112, RZ, PT ;  /* 0x000000ff7000720c */ /* 0x000fe20003f45070 */
[----:B------:R-:W-:Y:S01]  /*2720*/  IMAD.SHL.U32 R112, R108, 0x4, RZ ;  /* 0x000000046c707824 */ /* 0x000fe200078e00ff */
[----:B------:R-:W-:-:S04]  /*2730*/  SHF.R.S32.HI R110, RZ, 0x1f, R108 ;  /* 0x0000001fff6e7819 */ /* 0x000fc8000001146c */
[----:B------:R-:W-:Y:S01]  /*2740*/  SHF.L.U64.HI R114, R108, 0x2, R110 ;  /* 0x000000026c727819 */ /* 0x000fe2000001026e */
[----:B------:R1:W-:Y:S01]  /*2750*/  LDGSTS.E [R94+0x2008], desc[UR22][R72.64], P5 ;  /* 0x02008000485e7fae */ /* 0x0003e2000a9a1016 */
[----:B--2---:R-:W-:-:S03]  /*2760*/  IADD3 R74, P5, PT, R74, R112, RZ ;  /* 0x000000704a4a7210 */ /* 0x004fc60007fbe0ff */
[----:B------:R1:W-:Y:S01]  /*2770*/  LDGSTS.E [R98+0x2000], desc[UR22][R86.64], P3 ;  /* 0x0200000056627fae */ /* 0x0003e200099a1016 */
[----:B------:R-:W-:Y:S01]  /*2780*/  ISETP.GE.AND P3, PT, R3, R116, PT ;  /* 0x000000740300720c */ /* 0x000fe20003f66270 */
[----:B------:R-:W-:Y:S02]  /*2790*/  IMAD.X R75, R75, 0x1, R114, P5 ;  /* 0x000000014b4b7824 */ /* 0x000fe400028e0672 */
[----:B------:R1:W-:Y:S01]  /*27a0*/  LDGSTS.E [R98+0x2008], desc[UR22][R88.64], P6 ;  /* 0x0200800058627fae */ /* 0x0003e2000b1a1016 */
[----:B------:R-:W-:Y:S02]  /*27b0*/  SEL R118, RZ, 0x4, P3 ;  /* 0x00000004ff767807 */ /* 0x000fe40001800000 */
[C---:B------:R-:W-:Y:S01]  /*27c0*/  ISETP.LT.OR P3, PT, R16.reuse, 0x20, P4 ;  /* 0x000000201000780c */ /* 0x040fe20002761670 */
[----:B------:R-:W0:Y:S04]  /*27d0*/  LDGDEPBAR ;  /* 0x00000000000079af */ /* 0x000e280000000000 */
[----:B------:R1:W-:Y:S04]  /*27e0*/  LDGSTS.E [R102+0x7000], desc[UR22][R76.64], P2 ;  /* 0x070000004c667fae */ /* 0x0003e800091a1016 */
[----:B------:R1:W-:Y:S04]  /*27f0*/  LDGSTS.E [R102+0x7400], desc[UR22][R78.64], P2 ;  /* 0x074000004e667fae */ /* 0x0003e800091a1016 */
[----:B------:R1:W-:Y:S04]  /*2800*/  LDGSTS.E [R102+0x7800], desc[UR22][R80.64], P2 ;  /* 0x0780000050667fae */ /* 0x0003e800091a1016 */
[----:B------:R1:W-:Y:S04]  /*2810*/  LDGSTS.E [R102+0x7c00], desc[UR22][R82.64], P2 ;  /* 0x07c0000052667fae */ /* 0x0003e800091a1016 */
[----:B------:R1:W-:Y:S04]  /*2820*/  LDGSTS.E [R106+0x7200], desc[UR22][R84.64], P2 ;  /* 0x07200000546a7fae */ /* 0x0003e800091a1016 */
[----:B------:R1:W-:Y:S04]  /*2830*/  LDGSTS.E [R106+0x7600], desc[UR22][R90.64], P2 ;  /* 0x076000005a6a7fae */ /* 0x0003e800091a1016 */
[----:B------:R1:W-:Y:S04]  /*2840*/  LDGSTS.E [R106+0x7a00], desc[UR22][R92.64], P2 ;  /* 0x07a000005c6a7fae */ /* 0x0003e800091a1016 */
[----:B------:R1:W-:Y:S01]  /*2850*/  LDGSTS.E [R106+0x7e00], desc[UR22][R46.64], P2 ;  /* 0x07e000002e6a7fae */ /* 0x0003e200091a1016 */
[----:B------:R-:W-:-:S03]  /*2860*/  ISETP.GT.AND P2, PT, R16, 0x5f, PT ;  /* 0x0000005f1000780c */ /* 0x000fc60003f44270 */
[----:B------:R-:W0:Y:S01]  /*2870*/  LDGDEPBAR ;  /* 0x00000000000079af */ /* 0x000e220000000000 */
[----:B------:R-:W-:-:S04]  /*2880*/  SEL R118, R118, RZ, P2 ;  /* 0x000000ff76767207 */ /* 0x000fc80001000000 */
[----:B------:R-:W-:Y:S01]  /*2890*/  ISETP.NE.U32.AND P5, PT, R118, RZ, PT ;  /* 0x000000ff7600720c */ /* 0x000fe20003fa5070 */
[----:B------:R-:W-:-:S04]  /*28a0*/  DEPBAR.LE SB0, 0x2 ;  /* 0x000080800000791a */ /* 0x000fc80000000000 */
[----:B------:R-:W-:Y:S06]  /*28b0*/  BAR.SYNC.DEFER_BLOCKING 0x0 ;  /* 0x0000000000007b1d */ /* 0x000fec0000010000 */
[----:B-1----:R-:W-:Y:S05]  /*28c0*/  @P3 BRA `(.L_x_6) ;  /* 0x0000000000843947 */ /* 0x002fea0003800000 */
[----:B------:R-:W-:Y:S02]  /*28d0*/  UIADD3 UR4, UPT, UPT, UR11, 0x6000, URZ ;  /* 0x000060000b047890 */ /* 0x000fe4000fffe0ff */
[----:B------:R-:W-:Y:S02]  /*28e0*/  USHF.R.U32.HI UR6, URZ, 0x4, UR11 ;  /* 0x00000004ff067899 */ /* 0x000fe4000801160b */
[----:B------:R-:W-:Y:S02]  /*28f0*/  USHF.R.U32.HI UR4, URZ, 0x4, UR4 ;  /* 0x00000004ff047899 */ /* 0x000fe40008011604 */
[----:B------:R-:W-:Y:S02]  /*2900*/  USGXT.U32 UR6, UR6, 0xe ;  /* 0x0000000e0606789a */ /* 0x000fe40008000000 */
[----:B------:R-:W-:Y:S02]  /*2910*/  USGXT.U32 UR8, UR4, 0xe ;  /* 0x0000000e0408789a */ /* 0x000fe40008000000 */
[----:B------:R-:W-:-:S02]  /*2920*/  UIADD3 UR28, UP0, UPT, UR6, 0x2, URZ ;  /* 0x00000002061c7890 */ /* 0x000fc4000ff1e0ff */
[----:B------:R-:W-:Y:S01]  /*2930*/  UIADD3 UR26, UP1, UPT, UR8, 0x2, URZ ;  /* 0x00000002081a7890 */ /* 0x000fe2000ff3e0ff */
[----:B------:R-:W-:Y:S01]  /*2940*/  UMOV UR4, URZ ;  /* 0x000000ff00047c82 */ /* 0x000fe20008000000 */
[----:B------:R-:W-:Y:S01]  /*2950*/  UMOV UR30, 0x0 ;  /* 0x00000000001e7882 */ /* 0x000fe20000000000 */
[----:B------:R-:W-:Y:S02]  /*2960*/  UIADD3.X UR29, UPT, UPT, UR4, 0x40004040, URZ, UP0, !UPT ;  /* 0x40004040041d7890 */ /* 0x000fe400087fe4ff */
[----:B------:R-:W-:Y:S02]  /*2970*/  UIADD3.X UR27, UPT, UPT, UR4, 0x40004040, URZ, UP1, !UPT ;  /* 0x40004040041b7890 */ /* 0x000fe40008ffe4ff */
[----:B------:R-:W-:Y:S02]  /*2980*/  UIADD3.64 UR14, UPT, UPT, UR28, 0x2, URZ ;  /* 0x000000021c0e7897 */ /* 0x000fe4000fffe0ff */
[----:B------:R-:W-:Y:S02]  /*2990*/  UIADD3.64 UR16, UPT, UPT, UR26, 0x2, URZ ;  /* 0x000000021a107897 */ /* 0x000fe4000fffe0ff */
[----:B------:R-:W-:-:S02]  /*29a0*/  UIADD3.64 UR18, UPT, UPT, UR28, 0x4, URZ ;  /* 0x000000041c127897 */ /* 0x000fc4000fffe0ff */
[----:B------:R-:W-:Y:S01]  /*29b0*/  UIADD3.64 UR24, UPT, UPT, UR26, 0x4, URZ ;  /* 0x000000041a187897 */ /* 0x000fe2000fffe0ff */
[----:B------:R-:W-:Y:S01]  /*29c0*/  UMOV UR31, 0x4080910 ;  /* 0x04080910001f7882 */ /* 0x000fe20000000000 */
[----:B------:R-:W-:Y:S01]  /*29d0*/  UMOV UR7, 0x40004040 ;  /* 0x4000404000077882 */ /* 0x000fe20000000000 */
[----:B------:R-:W-:Y:S01]  /*29e0*/  UMOV UR9, 0x40004040 ;  /* 0x4000404000097882 */ /* 0x000fe20000000000 */
[----:B------:R-:W-:Y:S01]  /*29f0*/  UMOV UR32, 0x0 ;  /* 0x0000000000207882 */ /* 0x000fe20000000000 */
[----:B------:R-:W-:Y:S01]  /*2a00*/  UMOV UR33, 0x4080910 ;  /* 0x0408091000217882 */ /* 0x000fe20000000000 */
[----:B------:R-:W-:Y:S01]  /*2a10*/  UMOV UR34, 0x0 ;  /* 0x0000000000227882 */ /* 0x000fe20000000000 */
[----:B------:R-:W-:Y:S01]  /*2a20*/  UMOV UR35, 0x4080910 ;  /* 0x0408091000237882 */ /* 0x000fe20000000000 */
[----:B------:R-:W-:Y:S01]  /*2a30*/  UMOV UR4, UR13 ;  /* 0x0000000d00047c82 */ /* 0x000fe20008000000 */
[----:B------:R-:W-:Y:S01]  /*2a40*/  UMOV UR5, URZ ;  /* 0x000000ff00057c82 */ /* 0x000fe20008000000 */
[----:B------:R1:W-:Y:S01]  /*2a50*/  UTCHMMA gdesc[UR6], gdesc[UR8], tmem[UR21], tmem[UR30], idesc[UR31], !UPT ;  /* 0x00ff1e08060075ea */ /* 0x0003e2000f800015 */
[----:B------:R-:W-:Y:S01]  /*2a60*/  UMOV UR36, 0x0 ;  /* 0x0000000000247882 */ /* 0x000fe20000000000 */
[----:B------:R-:W-:Y:S01]  /*2a70*/  UMOV UR37, 0x4080910 ;  /* 0x0408091000257882 */ /* 0x000fe20000000000 */
[----:B------:R1:W-:Y:S01]  /*2a80*/  UTCHMMA gdesc[UR28], gdesc[UR26], tmem[UR21], tmem[UR32], idesc[UR33], UPT ;  /* 0x00ff201a1c0075ea */ /* 0x0003e2000b800015 */
[----:B------:R-:W-:Y:S01]  /*2a90*/  UMOV UR4, UR4 ;  /* 0x0000000400047c82 */ /* 0x000fe20008000000 */
[----:B------:R1:W-:Y:S01]  /*2aa0*/  UTCHMMA gdesc[UR14], gdesc[UR16], tmem[UR21], tmem[UR34], idesc[UR35], UPT ;  /* 0x00ff22100e0075ea */ /* 0x0003e2000b800015 */
[----:B------:R1:W-:Y:S01]  /*2ab0*/  UTCHMMA gdesc[UR18], gdesc[UR24], tmem[UR21], tmem[UR36], idesc[UR37], UPT ;  /* 0x00ff2418120075ea */ /* 0x0003e2000b800015 */
[----:B------:R1:W-:Y:S01]  /*2ac0*/  UTCBAR [UR4], URZ ;  /* 0x000000ff040073e9 */ /* 0x0003e200080000ff */
[----:B------:R-:W-:Y:S01]  /*2ad0*/  NOP ;  /* 0x0000000000007918 */ /* 0x000fe20000000000 */
.L_x_6:
[----:B------:R-:W-:Y:S01]  /*2ae0*/  BAR.SYNC.DEFER_BLOCKING 0x0 ;  /* 0x0000000000007b1d */ /* 0x000fe20000010000 */
[----:B------:R-:W-:Y:S02]  /*2af0*/  ISETP.GE.AND P3, PT, R14, R116, PT ;  /* 0x000000740e00720c */ /* 0x000fe40003f66270 */
[----:B------:R-:W-:Y:S02]  /*2b00*/  IADD3 R50, P6, PT, R50, R112, RZ ;  /* 0x0000007032327210 */ /* 0x000fe40007fde0ff */
[----:B------:R-:W-:Y:S01]  /*2b10*/  SEL R118, RZ, 0x4, P3 ;  /* 0x00000004ff767807 */ /* 0x000fe20001800000 */
[----:B-1----:R-:W-:Y:S02]  /*2b20*/  UMOV UR4, URZ ;  /* 0x000000ff00047c82 */ /* 0x002fe40008000000 */
[----:B------:R-:W-:Y:S01]  /*2b30*/  IMAD.X R51, R51, 0x1, R114, P6 ;  /* 0x0000000133337824 */ /* 0x000fe200030e0672 */
[----:B------:R-:W-:-:S04]  /*2b40*/  SEL R118, R118, RZ, P2 ;  /* 0x000000ff76767207 */ /* 0x000fc80001000000 */
[----:B------:R-:W-:Y:S01]  /*2b50*/  ISETP.NE.U32.AND P3, PT, R118, RZ, PT ;  /* 0x000000ff7600720c */ /* 0x000fe20003f65070 */
[----:B------:R-:W-:Y:S01]  /*2b60*/  @!PT LDS RZ, [RZ] ;  /* 0x00000000fffff984 */ /* 0x000fe20000000800 */
[----:B------:R-:W-:Y:S01]  /*2b70*/  @!PT LDS RZ, [RZ] ;  /* 0x00000000fffff984 */ /* 0x000fe20000000800 */
[----:B------:R-:W-:Y:S01]  /*2b80*/  @!PT LDS RZ, [RZ] ;  /* 0x00000000fffff984 */ /* 0x000fe20000000800 */
[----:B------:R1:W-:Y:S01]  /*2b90*/  LDGSTS.E [R101+0x4000], desc[UR22][R74.64], P5 ;  /* 0x040000004a657fae */ /* 0x0003e2000a9a1016 */
[----:B------:R-:W-:-:S05]  /*2ba0*/  IADD3 R48, P5, PT, R48, R112, RZ ;  /* 0x0000007030307210 */ /* 0x000fca0007fbe0ff */
[----:B------:R-:W-:Y:S01]  /*2bb0*/  IMAD.X R49, R49, 0x1, R114, P5 ;  /* 0x0000000131317824 */ /* 0x000fe200028e0672 */
[----:B------:R-:W-:-:S05]  /*2bc0*/  ISETP.GE.AND P5, PT, R43, R116, PT ;  /* 0x000000742b00720c */ /* 0x000fca0003fa6270 */
[----:B------:R2:W-:Y:S01]  /*2bd0*/  LDGSTS.E [R101+0x4008], desc[UR22][R48.64], P3 ;  /* 0x0400800030657fae */ /* 0x0005e200099a1016 */
[----:B------:R-:W-:Y:S02]  /*2be0*/  ISETP.GE.AND P3, PT, R12, R116, PT ;  /* 0x000000740c00720c */ /* 0x000fe40003f66270 */
[----:B-1----:R-:W-:Y:S02]  /*2bf0*/  SEL R74, RZ, 0x4, P5 ;  /* 0x00000004ff4a7807 */ /* 0x002fe40002800000 */
[----:B------:R-:W-:Y:S02]  /*2c00*/  SEL R118, RZ, 0x4, P3 ;  /* 0x00000004ff767807 */ /* 0x000fe40001800000 */
[----:B------:R-:W-:Y:S02]  /*2c10*/  SEL R74, R74, RZ, P2 ;  /* 0x000000ff4a4a7207 */ /* 0x000fe40001000000 */
[----:B------:R-:W-:Y:S02]  /*2c20*/  SEL R118, R118, RZ, P2 ;  /* 0x000000ff76767207 */ /* 0x000fe40001000000 */
[----:B------:R-:W-:-:S02]  /*2c30*/  ISETP.NE.U32.AND P5, PT, R74, RZ, PT ;  /* 0x000000ff4a00720c */ /* 0x000fc40003fa5070 */
[----:B------:R-:W-:-:S13]  /*2c40*/  ISETP.NE.U32.AND P3, PT, R118, RZ, PT ;  /* 0x000000ff7600720c */ /* 0x000fda0003f65070 */
[----:B------:R1:W-:Y:S01]  /*2c50*/  LDGSTS.E [R103+0x4000], desc[UR22][R50.64], P3 ;  /* 0x0400000032677fae */ /* 0x0003e200099a1016 */
[----:B--2---:R-:W-:-:S05]  /*2c60*/  IADD3 R48, P3, PT, R52, R112, RZ ;  /* 0x0000007034307210 */ /* 0x004fca0007f7e0ff */
[----:B------:R-:W-:Y:S01]  /*2c70*/  IMAD.X R49, R53, 0x1, R114, P3 ;  /* 0x0000000135317824 */ /* 0x000fe200018e0672 */
[----:B------:R-:W-:-:S04]  /*2c80*/  ISETP.GE.AND P3, PT, R41, R116, PT ;  /* 0x000000742900720c */ /* 0x000fc80003f66270 */
[----:B------:R-:W-:Y:S01]  /*2c90*/  SEL R52, RZ, 0x4, P3 ;  /* 0x00000004ff347807 */ /* 0x000fe20001800000 */
[----:B------:R2:W-:Y:S03]  /*2ca0*/  LDGSTS.E [R103+0x4008], desc[UR22][R48.64], P5 ;  /* 0x0400800030677fae */ /* 0x0005e6000a9a1016 */
[----:B------:R-:W-:Y:S02]  /*2cb0*/  SEL R53, R52, RZ, P2 ;  /* 0x000000ff34357207 */ /* 0x000fe40001000000 */
[-C--:B------:R-:W-:Y:S02]  /*2cc0*/  IADD3 R52, P6, PT, R54, R112.reuse, RZ ;  /* 0x0000007036347210 */ /* 0x080fe40007fde0ff */
[----:B------:R-:W-:Y:S02]  /*2cd0*/  ISETP.NE.U32.AND P3, PT, R53, RZ, PT ;  /* 0x000000ff3500720c */ /* 0x000fe40003f65070 */
[----:B------:R-:W-:Y:S01]  /*2ce0*/  IADD3 R54, P5, PT, R56, R112, RZ ;  /* 0x0000007038367210 */ /* 0x000fe20007fbe0ff */
[----:B------:R-:W-:Y:S01]  /*2cf0*/  IMAD.X R53, R55, 0x1, R114, P6 ;  /* 0x0000000137357824 */ /* 0x000fe200030e0672 */
[----:B------:R-:W-:-:S03]  /*2d00*/  ISETP.GE.AND P6, PT, R97, R116, PT ;  /* 0x000000746100720c */ /* 0x000fc60003fc6270 */
[--C-:B------:R-:W-:Y:S01]  /*2d10*/  IMAD.X R55, R57, 0x1, R114.reuse, P5 ;  /* 0x0000000139377824 */ /* 0x100fe200028e0672 */
[-C--:B-1----:R-:W-:Y:S02]  /*2d20*/  IADD3 R50, P5, PT, R58, R112.reuse, RZ ;  /* 0x000000703a327210 */ /* 0x082fe40007fbe0ff */
[----:B------:R-:W-:Y:S02]  /*2d30*/  SEL R56, RZ, 0x4, P6 ;  /* 0x00000004ff387807 */ /* 0x000fe40003000000 */
[----:B--2---:R-:W-:Y:S01]  /*2d40*/  IADD3 R48, P6, PT, R60, R112, RZ ;  /* 0x000000703c307210 */ /* 0x004fe20007fde0ff */
[--C-:B------:R-:W-:Y:S01]  /*2d50*/  IMAD.X R51, R59, 0x1, R114.reuse, P5 ;  /* 0x000000013b337824 */ /* 0x100fe200028e0672 */
[----:B------:R-:W-:Y:S01]  /*2d60*/  SEL R56, R56, RZ, P2 ;  /* 0x000000ff38387207 */ /* 0x000fe20001000000 */
[----:B------:R1:W-:Y:S01]  /*2d70*/  LDGSTS.E [R107+0x4000], desc[UR22][R52.64], P3 ;  /* 0x04000000346b7fae */ /* 0x0003e200099a1016 */
[----:B------:R-:W-:Y:S01]  /*2d80*/  ISETP.GE.AND P5, PT, R99, R116, PT ;  /* 0x000000746300720c */ /* 0x000fe20003fa6270 */
[----:B------:R-:W-:Y:S01]  /*2d90*/  IMAD.X R49, R61, 0x1, R114, P6 ;  /* 0x000000013d317824 */ /* 0x000fe200030e0672 */
[----:B------:R-:W-:-:S02]  /*2da0*/  ISETP.NE.U32.AND P3, PT, R56, RZ, PT ;  /* 0x000000ff3800720c */ /* 0x000fc40003f65070 */
[----:B------:R-:W-:Y:S02]  /*2db0*/  SEL R58, RZ, 0x4, P5 ;  /* 0x00000004ff3a7807 */ /* 0x000fe40002800000 */
[-C--:B------:R-:W-:Y:S02]  /*2dc0*/  ISETP.GE.AND P5, PT, R15, R116.reuse, PT ;  /* 0x000000740f00720c */ /* 0x080fe40003fa6270 */
[----:B------:R-:W-:Y:S02]  /*2dd0*/  SEL R58, R58, RZ, P2 ;  /* 0x000000ff3a3a7207 */ /* 0x000fe40001000000 */
[----:B------:R-:W-:Y:S02]  /*2de0*/  SEL R59, RZ, 0x4, P5 ;  /* 0x00000004ff3b7807 */ /* 0x000fe40002800000 */
[----:B------:R-:W-:Y:S02]  /*2df0*/  ISETP.GE.AND P5, PT, R105, R116, PT ;  /* 0x000000746900720c */ /* 0x000fe40003fa6270 */
[----:B------:R-:W-:Y:S01]  /*2e00*/  SEL R59, R59, RZ, P2 ;  /* 0x000000ff3b3b7207 */ /* 0x000fe20001000000 */
[----:B------:R-:W-:Y:S01]  /*2e10*/  LDGSTS.E [R107+0x4008], desc[UR22][R54.64], P3 ;  /* 0x04008000366b7fae */ /* 0x000fe200099a1016 */
[----:B------:R-:W-:-:S02]  /*2e20*/  ISETP.NE.U32.AND P3, PT, R58, RZ, PT ;  /* 0x000000ff3a00720c */ /* 0x000fc40003f65070 */
[----:B------:R-:W-:Y:S02]  /*2e30*/  SEL R60, RZ, 0x4, P5 ;  /* 0x00000004ff3c7807 */ /* 0x000fe40002800000 */
[----:B------:R-:W-:Y:S02]  /*2e40*/  ISETP.NE.U32.AND P5, PT, R59, RZ, PT ;  /* 0x000000ff3b00720c */ /* 0x000fe40003fa5070 */
[----:B------:R-:W-:Y:S02]  /*2e50*/  IADD3 R56, P6, PT, R62, R112, RZ ;  /* 0x000000703e387210 */ /* 0x000fe40007fde0ff */
[----:B------:R-:W-:-:S03]  /*2e60*/  SEL R60, R60, RZ, P2 ;  /* 0x000000ff3c3c7207 */ /* 0x000fc60001000000 */
[----:B------:R-:W-:Y:S01]  /*2e70*/  IMAD.X R57, R63, 0x1, R114, P6 ;  /* 0x000000013f397824 */ /* 0x000fe200030e0672 */
[----:B-1----:R-:W-:Y:S01]  /*2e80*/  IADD3 R52, P6, PT, R64, R112, RZ ;  /* 0x0000007040347210 */ /* 0x002fe20007fde0ff */
[----:B------:R1:W-:Y:S01]  /*2e90*/  LDGSTS.E [R115+0x4000], desc[UR22][R50.64], P3 ;  /* 0x0400000032737fae */ /* 0x0003e200099a1016 */
[----:B------:R-:W-:-:S03]  /*2ea0*/  ISETP.NE.U32.AND P3, PT, R60, RZ, PT ;  /* 0x000000ff3c00720c */ /* 0x000fc60003f65070 */
[----:B------:R2:W-:Y:S01]  /*2eb0*/  LDGSTS.E [R115+0x4008], desc[UR22][R48.64], P5 ;  /* 0x0400800030737fae */ /* 0x0005e2000a9a1016 */
[----:B------:R-:W-:Y:S01]  /*2ec0*/  ISETP.GE.AND P5, PT, R109, R116, PT ;  /* 0x000000746d00720c */ /* 0x000fe20003fa6270 */
[--C-:B------:R-:W-:Y:S01]  /*2ed0*/  IMAD.X R53, R65, 0x1, R114.reuse, P6 ;  /* 0x0000000141357824 */ /* 0x100fe200030e0672 */
[----:B------:R-:W-:Y:S02]  /*2ee0*/  IADD3 R58, P6, PT, R66, R112, RZ ;  /* 0x00000070423a7210 */ /* 0x000fe40007fde0ff */
[----:B------:R-:W-:Y:S02]  /*2ef0*/  SEL R62, RZ, 0x4, P5 ;  /* 0x00000004ff3e7807 */ /* 0x000fe40002800000 */
[-C--:B------:R-:W-:Y:S01]  /*2f00*/  ISETP.GE.AND P5, PT, R111, R116.reuse, PT ;  /* 0x000000746f00720c */ /* 0x080fe20003fa6270 */
[----:B------:R-:W-:Y:S01]  /*2f10*/  IMAD.X R59, R67, 0x1, R114, P6 ;  /* 0x00000001433b7824 */ /* 0x000fe200030e0672 */
[----:B------:R-:W-:Y:S01]  /*2f20*/  SEL R62, R62, RZ, P2 ;  /* 0x000000ff3e3e7207 */ /* 0x000fe20001000000 */
[----:B------:R3:W-:Y:S01]  /*2f30*/  LDGSTS.E [R123+0x4000], desc[UR22][R56.64], P3 ;  /* 0x04000000387b7fae */ /* 0x0007e200099a1016 */
[----:B-1----:R-:W-:Y:S01]  /*2f40*/  SEL R50, RZ, 0x4, P5 ;  /* 0x00000004ff327807 */ /* 0x002fe20002800000 */
[----:B--2---:R-:W-:Y:S01]  /*2f50*/  IMAD.SHL.U32 R49, R45, 0x4, RZ ;  /* 0x000000042d317824 */ /* 0x004fe200078e00ff */
[----:B------:R-:W-:-:S02]  /*2f60*/  ISETP.GE.AND P5, PT, R113, R116, PT ;  /* 0x000000747100720c */ /* 0x000fc40003fa6270 */
[-C--:B------:R-:W-:Y:S02]  /*2f70*/  IADD3 R54, P6, PT, R68, R112.reuse, RZ ;  /* 0x0000007044367210 */ /* 0x080fe40007fde0ff */
[----:B------:R-:W-:Y:S02]  /*2f80*/  SEL R50, R50, RZ, P2 ;  /* 0x000000ff32327207 */ /* 0x000fe40001000000 */
[----:B------:R-:W-:Y:S01]  /*2f90*/  ISETP.NE.U32.AND P3, PT, R62, RZ, PT ;  /* 0x000000ff3e00720c */ /* 0x000fe20003f65070 */
[----:B------:R-:W-:Y:S01]  /*2fa0*/  IMAD.X R55, R69, 0x1, R114, P6 ;  /* 0x0000000145377824 */ /* 0x000fe200030e0672 */
[----:B------:R-:W-:Y:S02]  /*2fb0*/  SEL R48, RZ, 0x4, P5 ;  /* 0x00000004ff307807 */ /* 0x000fe40002800000 */
[----:B------:R-:W-:Y:S02]  /*2fc0*/  ISETP.NE.U32.AND P5, PT, R50, RZ, PT ;  /* 0x000000ff3200720c */ /* 0x000fe40003fa5070 */
[----:B------:R-:W-:-:S02]  /*2fd0*/  IADD3 R60, P6, PT, R70, R112, RZ ;  /* 0x00000070463c7210 */ /* 0x000fc40007fde0ff */
[----:B------:R-:W-:-:S03]  /*2fe0*/  SEL R48, R48, RZ, P2 ;  /* 0x000000ff30307207 */ /* 0x000fc60001000000 */
[--C-:B------:R-:W-:Y:S01]  /*2ff0*/  IMAD.X R61, R71, 0x1, R114.reuse, P6 ;  /* 0x00000001473d7824 */ /* 0x100fe200030e0672 */
[-C--:B------:R-:W-:Y:S01]  /*3000*/  IADD3 R62, P6, PT, R72, R112.reuse, RZ ;  /* 0x00000070483e7210 */ /* 0x080fe20007fde0ff */
[----:B------:R1:W-:Y:S01]  /*3010*/  LDGSTS.E [R123+0x4008], desc[UR22][R52.64], P3 ;  /* 0x04008000347b7fae */ /* 0x0003e200099a1016 */
[----:B------:R-:W-:Y:S02]  /*3020*/  ISETP.NE.U32.AND P3, PT, R48, RZ, PT ;  /* 0x000000ff3000720c */ /* 0x000fe40003f65070 */
[----:B------:R-:W-:Y:S01]  /*3030*/  SHF.R.S32.HI R48, RZ, 0x1f, R45 ;  /* 0x0000001fff307819 */ /* 0x000fe2000001142d */
[----:B------:R-:W-:Y:S01]  /*3040*/  IMAD.X R63, R73, 0x1, R114, P6 ;  /* 0x00000001493f7824 */ /* 0x000fe200030e0672 */
[----:B------:R2:W-:Y:S01]  /*3050*/  LDGSTS.E [R125+0x4000], desc[UR22][R58.64], P5 ;  /* 0x040000003a7d7fae */ /* 0x0005e2000a9a1016 */
[----:B------:R-:W-:Y:S02]  /*3060*/  IADD3 R64, P6, PT, R86, R112, RZ ;  /* 0x0000007056407210 */ /* 0x000fe40007fde0ff */
[----:B------:R-:W-:-:S02]  /*3070*/  ISETP.GE.AND P5, PT, R117, R116, PT ;  /* 0x000000747500720c */ /* 0x000fc40003fa6270 */
[----:B------:R-:W-:Y:S01]  /*3080*/  SHF.L.U64.HI R51, R45, 0x2, R48 ;  /* 0x000000022d337819 */ /* 0x000fe20000010230 */
[----:B------:R-:W-:Y:S01]  /*3090*/  IMAD.X R65, R87, 0x1, R114, P6 ;  /* 0x0000000157417824 */ /* 0x000fe200030e0672 */
[----:B------:R-:W-:Y:S02]  /*30a0*/  SEL R50, RZ, 0x4, P5 ;  /* 0x00000004ff327807 */ /* 0x000fe40002800000 */
[----:B------:R-:W-:Y:S01]  /*30b0*/  IADD3 R66, P6, PT, R76, R49, RZ ;  /* 0x000000314c427210 */ /* 0x000fe20007fde0ff */
[----:B------:R4:W-:Y:S01]  /*30c0*/  LDGSTS.E [R125+0x4008], desc[UR22][R54.64], P3 ;  /* 0x04008000367d7fae */ /* 0x0009e200099a1016 */
[----:B------:R-:W-:Y:S02]  /*30d0*/  SEL R50, R50, RZ, P2 ;  /* 0x000000ff32327207 */ /* 0x000fe40001000000 */
[----:B---3--:R-:W-:Y:S01]  /*30e0*/  IADD3 R56, P5, PT, R88, R112, RZ ;  /* 0x0000007058387210 */ /* 0x008fe20007fbe0ff */
[----:B------:R-:W-:Y:S01]  /*30f0*/  IMAD.X R67, R77, 0x1, R51, P6 ;  /* 0x000000014d437824 */ /* 0x000fe200030e0633 */
[----:B------:R-:W-:-:S02]  /*3100*/  ISETP.NE.U32.AND P6, PT, R50, RZ, PT ;  /* 0x000000ff3200720c */ /* 0x000fc40003fc5070 */
[-C--:B------:R-:W-:Y:S01]  /*3110*/  ISETP.GE.AND P3, PT, R119, R116.reuse, PT ;  /* 0x000000747700720c */ /* 0x080fe20003f66270 */
[----:B------:R-:W-:Y:S01]  /*3120*/  IMAD.X R57, R89, 0x1, R114, P5 ;  /* 0x0000000159397824 */ /* 0x000fe200028e0672 */
[-C--:B-1----:R-:W-:Y:S02]  /*3130*/  IADD3 R52, P5, PT, R78, R49.reuse, RZ ;  /* 0x000000314e347210 */ /* 0x082fe40007fbe0ff */
[----:B------:R-:W-:Y:S02]  /*3140*/  SEL R50, RZ, 0x4, P3 ;  /* 0x00000004ff327807 */ /* 0x000fe40001800000 */
[-C--:B------:R-:W-:Y:S01]  /*3150*/  ISETP.GE.AND P3, PT, R121, R116.reuse, PT ;  /* 0x000000747900720c */ /* 0x080fe20003f66270 */
[--C-:B------:R-:W-:Y:S01]  /*3160*/  IMAD.X R53, R79, 0x1, R51.reuse, P5 ;  /* 0x000000014f357824 */ /* 0x100fe200028e0633 */
[----:B--2---:R-:W-:Y:S02]  /*3170*/  IADD3 R58, P5, PT, R80, R49, RZ ;  /* 0x00000031503a7210 */ /* 0x004fe40007fbe0ff */
[----:B------:R-:W-:Y:S01]  /*3180*/  SEL R50, R50, RZ, P2 ;  /* 0x000000ff32327207 */ /* 0x000fe20001000000 */
[----:B------:R1:W-:Y:S01]  /*3190*/  LDGSTS.E [R94+0x4000], desc[UR22][R60.64], P6 ;  /* 0x040000003c5e7fae */ /* 0x0003e2000b1a1016 */
[----:B------:R-:W-:Y:S01]  /*31a0*/  SEL R70, RZ, 0x4, P3 ;  /* 0x00000004ff467807 */ /* 0x000fe20001800000 */
[----:B------:R-:W-:Y:S01]  /*31b0*/  IMAD.X R59, R81, 0x1, R51, P5 ;  /* 0x00000001513b7824 */ /* 0x000fe200028e0633 */
[----:B------:R-:W-:-:S02]  /*31c0*/  ISETP.GE.AND P3, PT, R13, R116, PT ;  /* 0x000000740d00720c */ /* 0x000fc40003f66270 */
[-C--:B------:R-:W-:Y:S02]  /*31d0*/  IADD3 R68, P6, PT, R82, R49.reuse, RZ ;  /* 0x0000003152447210 */ /* 0x080fe40007fde0ff */
[----:B------:R-:W-:Y:S02]  /*31e0*/  ISETP.NE.U32.AND P5, PT, R50, RZ, PT ;  /* 0x000000ff3200720c */ /* 0x000fe40003fa5070 */
[----:B------:R-:W-:Y:S01]  /*31f0*/  SEL R50, RZ, 0x4, P3 ;  /* 0x00000004ff327807 */ /* 0x000fe20001800000 */
[----:B------:R-:W-:Y:S01]  /*3200*/  IMAD.X R69, R83, 0x1, R51, P6 ;  /* 0x0000000153457824 */ /* 0x000fe200030e0633 */
[----:B------:R-:W-:Y:S02]  /*3210*/  ISETP.GE.AND P3, PT, R26, R116, PT ;  /* 0x000000741a00720c */ /* 0x000fe40003f66270 */
[----:B----4-:R-:W-:Y:S02]  /*3220*/  IADD3 R54, P6, PT, R84, R49, RZ ;  /* 0x0000003154367210 */ /* 0x010fe40007fde0ff */
[----:B-1----:R-:W-:-:S02]  /*3230*/  SEL R60, RZ, 0x4, P3 ;  /* 0x00000004ff3c7807 */ /* 0x002fc40001800000 */
[----:B------:R-:W-:Y:S01]  /*3240*/  SEL R70, R70, RZ, P2 ;  /* 0x000000ff46467207 */ /* 0x000fe20001000000 */
[--C-:B------:R-:W-:Y:S01]  /*3250*/  IMAD.X R55, R85, 0x1, R51.reuse, P6 ;  /* 0x0000000155377824 */ /* 0x100fe200030e0633 */
[----:B------:R-:W-:Y:S01]  /*3260*/  SEL R71, R60, RZ, P2 ;  /* 0x000000ff3c477207 */ /* 0x000fe20001000000 */
[----:B------:R1:W-:Y:S01]  /*3270*/  LDGSTS.E [R94+0x4008], desc[UR22][R62.64], P5 ;  /* 0x040080003e5e7fae */ /* 0x0003e2000a9a1016 */
[----:B------:R-:W-:Y:S02]  /*3280*/  SEL R50, R50, RZ, P2 ;  /* 0x000000ff32327207 */ /* 0x000fe40001000000 */
[----:B------:R-:W-:Y:S02]  /*3290*/  IADD3 R60, P6, PT, R90, R49, RZ ;  /* 0x000000315a3c7210 */ /* 0x000fe40007fde0ff */
[----:B------:R-:W-:Y:S02]  /*32a0*/  ISETP.NE.U32.AND P3, PT, R70, RZ, PT ;  /* 0x000000ff4600720c */ /* 0x000fe40003f65070 */
[----:B------:R-:W-:Y:S01]  /*32b0*/  ISETP.NE.U32.AND P2, PT, R50, RZ, PT ;  /* 0x000000ff3200720c */ /* 0x000fe20003f45070 */
[----:B------:R-:W-:Y:S01]  /*32c0*/  IMAD.X R61, R91, 0x1, R51, P6 ;  /* 0x000000015b3d7824 */ /* 0x000fe200030e0633 */
[----:B------:R-:W-:-:S02]  /*32d0*/  ISETP.NE.U32.AND P6, PT, R71, RZ, PT ;  /* 0x000000ff4700720c */ /* 0x000fc40003fc5070 */
[----:B------:R-:W-:-:S05]  /*32e0*/  IADD3 R70, P5, PT, R92, R49, RZ ;  /* 0x000000315c467210 */ /* 0x000fca0007fbe0ff */
[----:B------:R-:W-:Y:S01]  /*32f0*/  IMAD.X R71, R93, 0x1, R51, P5 ;  /* 0x000000015d477824 */ /* 0x000fe200028e0633 */
[----:B------:R-:W-:Y:S01]  /*3300*/  IADD3 R46, P5, PT, R46, R49, RZ ;  /* 0x000000312e2e7210 */ /* 0x000fe20007fbe0ff */
[----:B------:R1:W-:Y:S01]  /*3310*/  LDGSTS.E [R98+0x4000], desc[UR22][R64.64], P3 ;  /* 0x0400000040627fae */ /* 0x0003e200099a1016 */
[----:B------:R-:W-:-:S03]  /*3320*/  ISETP.GE.AND P3, PT, R16, 0x40, PT ;  /* 0x000000401000780c */ /* 0x000fc60003f66270 */
[----:B------:R1:W-:Y:S01]  /*3330*/  LDGSTS.E [R98+0x4008], desc[UR22][R56.64], P2 ;  /* 0x0400800038627fae */ /* 0x0003e200091a1016 */
[----:B------:R-:W-:Y:S01]  /*3340*/  IMAD.X R47, R47, 0x1, R51, P5 ;  /* 0x000000012f2f7824 */ /* 0x000fe200028e0633 */
[----:B------:R-:W-:Y:S02]  /*3350*/  ISETP.GE.AND P2, PT, R16, 0x20, PT ;  /* 0x000000201000780c */ /* 0x000fe40003f46270 */
        /* <DEDUP_REMOVED lines=8> */
[----:B------:R1:W-:Y:S04]  /*33e0*/  LDGSTS.E [R106+0x8e00], desc[UR22][R46.64], P6 ;  /* 0x08e000002e6a7fae */ /* 0x0003e8000b1a1016 */
[----:B------:R-:W0:Y:S01]  /*33f0*/  LDGDEPBAR ;  /* 0x00000000000079af */ /* 0x000e220000000000 */
[----:B------:R-:W-:Y:S05]  /*3400*/  @!P3 BRA `(.L_x_7) ;  /* 0x000000140084b947 */ /* 0x000fea0003800000 */
[----:B-1----:R-:W-:Y:S01]  /*3410*/  SHF.R.S32.HI R55, RZ, 0x1f, R27 ;  /* 0x0000001fff377819 */ /* 0x002fe2000001141b */
[----:B------:R-:W1:Y:S01]  /*3420*/  LDC.64 R52, c[0x0][0x388] ;  /* 0x0000e200ff347b82 */ /* 0x000e620000000a00 */
[C---:B------:R-:W-:Y:S01]  /*3430*/  IADD3 R68, P5, PT, R27.reuse, R28, RZ ;  /* 0x0000001c1b447210 */ /* 0x040fe20007fbe0ff */
[----:B------:R-:W-:Y:S01]  /*3440*/  VIADD R24, R24, 0xffffffa0 ;  /* 0xffffffa018187836 */ /* 0x000fe20000000000 */
[C---:B------:R-:W-:Y:S01]  /*3450*/  IADD3 R64, P3, PT, R27.reuse, R4, RZ ;  /* 0x000000041b407210 */ /* 0x040fe20007f7e0ff */
[----:B------:R-:W-:Y:S01]  /*3460*/  IMAD.MOV.U32 R56, RZ, RZ, RZ ;  /* 0x000000ffff387224 */ /* 0x000fe200078e00ff */
[-C--:B------:R-:W-:Y:S01]  /*3470*/  LEA.HI.X.SX32 R115, R28, R55.reuse, 0x1, P5 ;  /* 0x000000371c737211 */ /* 0x080fe200028f0eff */
[----:B------:R-:W-:Y:S01]  /*3480*/  UMOV UR18, UR13 ;  /* 0x0000000d00127c82 */ /* 0x000fe20008000000 */
[----:B------:R-:W-:Y:S01]  /*3490*/  LEA.HI.X.SX32 R69, R4, R55, 0x1, P3 ;  /* 0x0000003704457211 */ /* 0x000fe200018f0eff */
[----:B------:R-:W2:Y:S01]  /*34a0*/  LDC.64 R46, c[0x0][0x380] ;  /* 0x0000e000ff2e7b82 */ /* 0x000ea20000000a00 */
[C---:B------:R-:W-:Y:S01]  /*34b0*/  IADD3 R59, P6, PT, R27.reuse, R5, RZ ;  /* 0x000000051b3b7210 */ /* 0x040fe20007fde0ff */
[----:B------:R-:W-:Y:S01]  /*34c0*/  UMOV UR19, 0x1 ;  /* 0x0000000100137882 */ /* 0x000fe20000000000 */
[C---:B------:R-:W-:Y:S01]  /*34d0*/  IADD3 R58, P5, PT, R27.reuse, R6, RZ ;  /* 0x000000061b3a7210 */ /* 0x040fe20007fbe0ff */
[----:B------:R-:W-:Y:S01]  /*34e0*/  UMOV UR20, 0x2 ;  /* 0x0000000200147882 */ /* 0x000fe20000000000 */
[----:B------:R-:W-:Y:S01]  /*34f0*/  IADD3 R57, P3, PT, R27, R7, RZ ;  /* 0x000000071b397210 */ /* 0x000fe20007f7e0ff */
[----:B------:R-:W-:Y:S01]  /*3500*/  UMOV UR5, URZ ;  /* 0x000000ff00057c82 */ /* 0x000fe20008000000 */
[-C--:B------:R-:W-:Y:S01]  /*3510*/  LEA.HI.X.SX32 R74, R5, R55.reuse, 0x1, P6 ;  /* 0x00000037054a7211 */ /* 0x080fe200030f0eff */
[----:B------:R-:W-:Y:S01]  /*3520*/  UMOV UR6, URZ ;  /* 0x000000ff00067c82 */ /* 0x000fe20008000000 */
[-C--:B------:R-:W-:Y:S01]  /*3530*/  LEA.HI.X.SX32 R67, R6, R55.reuse, 0x1, P5 ;  /* 0x0000003706437211 */ /* 0x080fe200028f0eff */
[----:B------:R-:W-:Y:S01]  /*3540*/  UMOV UR7, URZ ;  /* 0x000000ff00077c82 */ /* 0x000fe20008000000 */
[----:B------:R-:W-:-:S02]  /*3550*/  LEA.HI.X.SX32 R66, R7, R55, 0x1, P3 ;  /* 0x0000003707427211 */ /* 0x000fc400018f0eff */
[C---:B------:R-:W-:Y:S02]  /*3560*/  IADD3 R50, P6, PT, R27.reuse, R8, RZ ;  /* 0x000000081b327210 */ /* 0x040fe40007fde0ff */
[----:B------:R-:W-:Y:S01]  /*3570*/  IADD3 R28, P5, PT, R27, R9, RZ ;  /* 0x000000091b1c7210 */ /* 0x000fe20007fbe0ff */
[----:B-1----:R-:W-:Y:S01]  /*3580*/  IMAD.WIDE.U32 R6, R45, 0xc, R52 ;  /* 0x0000000c2d067825 */ /* 0x002fe200078e0034 */
[----:B------:R-:W-:Y:S02]  /*3590*/  IADD3 R63, P3, PT, R27, R10, RZ ;  /* 0x0000000a1b3f7210 */ /* 0x000fe40007f7e0ff */
[-C--:B------:R-:W-:Y:S01]  /*35a0*/  LEA.HI.X.SX32 R65, R8, R55.reuse, 0x1, P6 ;  /* 0x0000003708417211 */ /* 0x080fe200030f0eff */
[-C--:B------:R-:W-:Y:S01]  /*35b0*/  IMAD R27, R119, R44.reuse, RZ ;  /* 0x0000002c771b7224 */ /* 0x080fe200078e02ff */
[-C--:B------:R-:W-:Y:S01]  /*35c0*/  LEA.HI.X.SX32 R61, R9, R55.reuse, 0x1, P5 ;  /* 0x00000037093d7211 */ /* 0x080fe200028f0eff */
[-C--:B------:R-:W-:Y:S01]  /*35d0*/  IMAD R45, R117, R44.reuse, RZ ;  /* 0x0000002c752d7224 */ /* 0x080fe200078e02ff */
[----:B------:R-:W-:Y:S01]  /*35e0*/  LEA.HI.X.SX32 R10, R10, R55, 0x1, P3 ;  /* 0x000000370a0a7211 */ /* 0x000fe200018f0eff */
[----:B------:R-:W-:Y:S01]  /*35f0*/  IMAD R55, R121, R44, RZ ;  /* 0x0000002c79377224 */ /* 0x000fe200078e02ff */
[----:B------:R-:W-:Y:S01]  /*3600*/  SHF.R.S32.HI R80, RZ, 0x1f, R18 ;  /* 0x0000001fff507819 */ /* 0x000fe20000011412 */
[----:B------:R-:W-:Y:S01]  /*3610*/  IMAD R53, R48, 0xc, RZ ;  /* 0x0000000c30357824 */ /* 0x000fe200078e02ff */
[----:B------:R-:W-:-:S02]  /*3620*/  IADD3 R71, P3, PT, R18, R95, RZ ;  /* 0x0000005f12477210 */ /* 0x000fc40007f7e0ff */
[----:B------:R-:W-:Y:S01]  /*3630*/  SHF.R.S32.HI R5, RZ, 0x1f, R16 ;  /* 0x0000001fff057819 */ /* 0x000fe20000011410 */
[----:B------:R-:W-:Y:S01]  /*3640*/  IMAD.IADD R8, R7, 0x1, R53 ;  /* 0x0000000107087824 */ /* 0x000fe200078e0235 */
[----:B------:R-:W-:Y:S02]  /*3650*/  LEA.HI.X.SX32 R86, R95, R80, 0x1, P3 ;  /* 0x000000505f567211 */ /* 0x000fe400018f0eff */
[C---:B------:R-:W-:Y:S02]  /*3660*/  IADD3 R54, P5, PT, R18.reuse, R55, RZ ;  /* 0x0000003712367210 */ /* 0x040fe40007fbe0ff */
[C---:B------:R-:W-:Y:S02]  /*3670*/  IADD3 R75, P3, PT, R18.reuse, R19, RZ ;  /* 0x00000013124b7210 */ /* 0x040fe40007f7e0ff */
[----:B------:R-:W-:Y:S01]  /*3680*/  IADD3 R73, P6, PT, R18, R17, RZ ;  /* 0x0000001112497210 */ /* 0x000fe20007fde0ff */
[----:B------:R-:W-:Y:S01]  /*3690*/  IMAD.SHL.U32 R95, R54, 0x4, RZ ;  /* 0x00000004365f7824 */ /* 0x000fe200078e00ff */
[----:B------:R-:W-:Y:S01]  /*36a0*/  LEA.HI R9, R5, R16, RZ, 0x5 ;  /* 0x0000001005097211 */ /* 0x000fe200078f28ff */
[----:B--2---:R-:W-:Y:S01]  /*36b0*/  IMAD.WIDE.U32 R4, R108, 0xc, R46 ;  /* 0x0000000c6c047825 */ /* 0x004fe200078e002e */
[----:B------:R-:W-:-:S02]  /*36c0*/  LEA.HI.X.SX32 R55, R55, R80, 0x1, P5 ;  /* 0x0000005037377211 */ /* 0x000fc400028f0eff */
[----:B------:R-:W-:Y:S01]  /*36d0*/  LEA.HI.X.SX32 R84, R19, R80, 0x1, P3 ;  /* 0x0000005013547211 */ /* 0x000fe200018f0eff */
[----:B------:R-:W-:Y:S01]  /*36e0*/  IMAD R47, R113, R44, RZ ;  /* 0x0000002c712f7224 */ /* 0x000fe200078e02ff */
[----:B------:R-:W-:Y:S02]  /*36f0*/  IADD3 R77, P5, PT, R18, R23, RZ ;  /* 0x00000017124d7210 */ /* 0x000fe40007fbe0ff */
[-C--:B------:R-:W-:Y:S01]  /*3700*/  LEA.HI.X.SX32 R16, R17, R80.reuse, 0x1, P6 ;  /* 0x0000005011107211 */ /* 0x080fe200030f0eff */
[----:B------:R-:W-:Y:S01]  /*3710*/  IMAD.SHL.U32 R17, R68, 0x4, RZ ;  /* 0x0000000444117824 */ /* 0x000fe200078e00ff */
[C---:B------:R-:W-:Y:S02]  /*3720*/  IADD3 R81, P3, PT, R18.reuse, R25, RZ ;  /* 0x0000001912517210 */ /* 0x040fe40007f7e0ff */
[----:B------:R-:W-:Y:S02]  /*3730*/  IADD3 R79, P6, PT, R18, R11, RZ ;  /* 0x0000000b124f7210 */ /* 0x000fe40007fde0ff */
[-C--:B------:R-:W-:Y:S01]  /*3740*/  LEA.HI.X.SX32 R82, R23, R80.reuse, 0x1, P5 ;  /* 0x0000005017527211 */ /* 0x080fe200028f0eff */
[----:B------:R-:W-:Y:S01]  /*3750*/  IMAD.SHL.U32 R23, R64, 0x4, RZ ;  /* 0x0000000440177824 */ /* 0x000fe200078e00ff */
[----:B------:R-:W-:-:S02]  /*3760*/  LEA.HI.X.SX32 R46, R25, R80, 0x1, P3 ;  /* 0x00000050192e7211 */ /* 0x000fc400018f0eff */
[----:B------:R-:W-:Y:S02]  /*3770*/  IADD3 R83, P5, PT, R18, R29, RZ ;  /* 0x0000001d12537210 */ /* 0x000fe40007fbe0ff */
[-C--:B------:R-:W-:Y:S01]  /*3780*/  LEA.HI.X.SX32 R44, R11, R80.reuse, 0x1, P6 ;  /* 0x000000500b2c7211 */ /* 0x080fe200030f0eff */
[----:B------:R-:W-:Y:S01]  /*3790*/  IMAD R11, R110, 0xc, RZ ;  /* 0x0000000c6e0b7824 */ /* 0x000fe200078e02ff */
[C---:B------:R-:W-:Y:S02]  /*37a0*/  IADD3 R87, P3, PT, R18.reuse, R33, RZ ;  /* 0x0000002112577210 */ /* 0x040fe40007f7e0ff */
[----:B------:R-:W-:Y:S01]  /*37b0*/  IADD3 R85, P6, PT, R18, R31, RZ ;  /* 0x0000001f12557210 */ /* 0x000fe20007fde0ff */
[----:B------:R-:W-:Y:S01]  /*37c0*/  IMAD.IADD R5, R5, 0x1, R11 ;  /* 0x0000000105057824 */ /* 0x000fe200078e020b */
[-C--:B------:R-:W-:Y:S02]  /*37d0*/  LEA.HI.X.SX32 R48, R29, R80.reuse, 0x1, P5 ;  /* 0x000000501d307211 */ /* 0x080fe400028f0eff */
[----:B------:R-:W-:-:S02]  /*37e0*/  LEA.HI.X.SX32 R52, R33, R80, 0x1, P3 ;  /* 0x0000005021347211 */ /* 0x000fc400018f0eff */
[----:B------:R-:W-:Y:S02]  /*37f0*/  IADD3 R89, P5, PT, R18, R35, RZ ;  /* 0x0000002312597210 */ /* 0x000fe40007fbe0ff */
[-C--:B------:R-:W-:Y:S01]  /*3800*/  LEA.HI.X.SX32 R60, R31, R80.reuse, 0x1, P6 ;  /* 0x000000501f3c7211 */ /* 0x080fe200030f0eff */
[----:B------:R-:W-:Y:S01]  /*3810*/  IMAD.SHL.U32 R31, R58, 0x4, RZ ;  /* 0x000000043a1f7824 */ /* 0x000fe200078e00ff */
[C---:B------:R-:W-:Y:S02]  /*3820*/  IADD3 R101, P3, PT, R18.reuse, R27, RZ ;  /* 0x0000001b12657210 */ /* 0x040fe40007f7e0ff */
[C---:B------:R-:W-:Y:S02]  /*3830*/  IADD3 R91, P6, PT, R18.reuse, R37, RZ ;  /* 0x00000025125b7210 */ /* 0x040fe40007fde0ff */
[-C--:B------:R-:W-:Y:S01]  /*3840*/  LEA.HI.X.SX32 R62, R35, R80.reuse, 0x1, P5 ;  /* 0x00000050233e7211 */ /* 0x080fe200028f0eff */
[----:B------:R-:W-:Y:S01]  /*3850*/  IMAD.SHL.U32 R35, R57, 0x4, RZ ;  /* 0x0000000439237824 */ /* 0x000fe200078e00ff */
[----:B------:R-:W-:Y:S01]  /*3860*/  LEA.HI.X.SX32 R76, R27, R80, 0x1, P3 ;  /* 0x000000501b4c7211 */ /* 0x000fe200018f0eff */
[----:B------:R-:W-:Y:S01]  /*3870*/  IMAD.SHL.U32 R27, R59, 0x4, RZ ;  /* 0x000000043b1b7824 */ /* 0x000fe200078e00ff */
[----:B------:R-:W-:-:S02]  /*3880*/  IADD3 R93, P5, PT, R18, R39, RZ ;  /* 0x00000027125d7210 */ /* 0x000fc40007fbe0ff */
[-C--:B------:R-:W-:Y:S02]  /*3890*/  LEA.HI.X.SX32 R70, R37, R80.reuse, 0x1, P6 ;  /* 0x0000005025467211 */ /* 0x080fe400030f0eff */
[C---:B------:R-:W-:Y:S02]  /*38a0*/  IADD3 R103, P3, PT, R18.reuse, R45, RZ ;  /* 0x0000002d12677210 */ /* 0x040fe40007f7e0ff */
[----:B------:R-:W-:Y:S02]  /*38b0*/  IADD3 R107, P6, PT, R18, R47, RZ ;  /* 0x0000002f126b7210 */ /* 0x000fe40007fde0ff */
[----:B------:R-:W-:Y:S02]  /*38c0*/  SHF.R.S32.HI R9, RZ, 0x5, R9 ;  /* 0x00000005ff097819 */ /* 0x000fe40000011409 */
[-C--:B------:R-:W-:Y:S01]  /*38d0*/  LEA.HI.X.SX32 R72, R39, R80.reuse, 0x1, P5 ;  /* 0x0000005027487211 */ /* 0x080fe200028f0eff */
[----:B------:R-:W-:Y:S01]  /*38e0*/  IMAD.SHL.U32 R39, R50, 0x4, RZ ;  /* 0x0000000432277824 */ /* 0x000fe200078e00ff */
[----:B------:R-:W-:-:S02]  /*38f0*/  LEA.HI.X.SX32 R78, R45, R80, 0x1, P3 ;  /* 0x000000502d4e7211 */ /* 0x000fc400018f0eff */
[----:B------:R-:W-:Y:S01]  /*3900*/  LEA.HI.X.SX32 R80, R47, R80, 0x1, P6 ;  /* 0x000000502f507211 */ /* 0x000fe200030f0eff */
[----:B------:R-:W-:Y:S01]  /*3910*/  IMAD.SHL.U32 R47, R28, 0x4, RZ ;  /* 0x000000041c2f7824 */ /* 0x000fe200078e00ff */
[C---:B------:R-:W-:Y:S01]  /*3920*/  VIMNMX R7, PT, PT, R9.reuse, 0x2, !PT ;  /* 0x0000000209077848 */ /* 0x040fe20007fe0100 */
[----:B------:R-:W-:Y:S01]  /*3930*/  VIADD R9, R9, 0xfffffffd ;  /* 0xfffffffd09097836 */ /* 0x000fe20000000000 */
[----:B------:R-:W-:Y:S02]  /*3940*/  SHF.L.U64.HI R37, R50, 0x2, R65 ;  /* 0x0000000232257819 */ /* 0x000fe40000010241 */
[----:B------:R-:W-:Y:S01]  /*3950*/  SHF.L.U64.HI R45, R28, 0x2, R61 ;  /* 0x000000021c2d7819 */ /* 0x000fe2000001023d */
[----:B------:R-:W-:Y:S01]  /*3960*/  VIADD R7, R7, 0xffffffff ;  /* 0xffffffff07077836 */ /* 0x000fe20000000000 */
[C---:B------:R-:W-:Y:S01]  /*3970*/  SHF.L.U64.HI R53, R63.reuse, 0x2, R10 ;  /* 0x000000023f357819 */ /* 0x040fe2000001020a */
[----:B------:R-:W-:Y:S01]  /*3980*/  IMAD.SHL.U32 R63, R63, 0x4, RZ ;  /* 0x000000043f3f7824 */ /* 0x000fe200078e00ff */
[----:B------:R-:W-:-:S02]  /*3990*/  SHF.L.U64.HI R25, R59, 0x2, R74 ;  /* 0x000000023b197819 */ /* 0x000fc4000001024a */
[C---:B------:R-:W-:Y:S01]  /*39a0*/  SHF.L.U64.HI R10, R71.reuse, 0x2, R86 ;  /* 0x00000002470a7819 */ /* 0x040fe20000010256 */
[----:B------:R-:W-:Y:S01]  /*39b0*/  IMAD.SHL.U32 R71, R71, 0x4, RZ ;  /* 0x0000000447477824 */ /* 0x000fe200078e00ff */
        /* <DEDUP_REMOVED lines=28> */
[----:B------:R-:W-:-:S02]  /*3b80*/  SHF.L.U64.HI R11, R68, 0x2, R115 ;  /* 0x00000002440b7819 */ /* 0x000fc40000010273 */
[----:B------:R-:W-:Y:S02]  /*3b90*/  SHF.L.U64.HI R19, R64, 0x2, R69 ;  /* 0x0000000240137819 */ /* 0x000fe40000010245 */
[----:B------:R-:W-:Y:S02]  /*3ba0*/  SHF.L.U64.HI R29, R58, 0x2, R67 ;  /* 0x000000023a1d7819 */ /* 0x000fe40000010243 */
[----:B------:R-:W-:Y:S02]  /*3bb0*/  SHF.L.U64.HI R33, R57, 0x2, R66 ;  /* 0x0000000239217819 */ /* 0x000fe40000010242 */
[----:B------:R-:W-:-:S07]  /*3bc0*/  SHF.L.U64.HI R74, R54, 0x2, R55 ;  /* 0x00000002364a7819 */ /* 0x000fce0000010237 */
.L_x_10:
[----:B------:R-:W-:Y:S01]  /*3bd0*/  UIADD3 UR5, UPT, UPT, UR5, 0x1, URZ ;  /* 0x0000000105057890 */ /* 0x000fe2000fffe0ff */
[----:B------:R-:W-:-:S04]  /*3be0*/  DEPBAR.LE SB0, 0x2 ;  /* 0x000080800000791a */ /* 0x000fc80000000000 */
[----:B------:R-:W-:Y:S01]  /*3bf0*/  ULEA UR13, UR19, UR11, 0x3 ;  /* 0x0000000b130d7291 */ /* 0x000fe2000f8e18ff */
[----:B------:R-:W-:Y:S01]  /*3c00*/  IMAD.U32 R56, R56, -0x80000000, RZ ;  /* 0x8000000038387824 */ /* 0x000fe200078e00ff */
[----:B------:R-:W-:Y:S02]  /*3c10*/  UISETP.GT.AND UP0, UPT, UR5, 0x2, UPT ;  /* 0x000000020500788c */ /* 0x000fe4000bf04270 */
[----:B------:R-:W-:Y:S02]  /*3c20*/  UIADD3 UR13, UPT, UPT, UR13, 0x9000, URZ ;  /* 0x000090000d0d7890 */ /* 0x000fe4000fffe0ff */
[----:B------:R-:W-:Y:S01]  /*3c30*/  USEL UR5, UR5, URZ, !UP0 ;  /* 0x000000ff05057287 */ /* 0x000fe2000c000000 */
[----:B------:R-:W-:Y:S06]  /*3c40*/  BAR.SYNC.DEFER_BLOCKING 0x0 ;  /* 0x0000000000007b1d */ /* 0x000fec0000010000 */
[----:B------:R-:W-:Y:S05]  /*3c50*/  @P4 BRA `(.L_x_8) ;  /* 0x0000000000a04947 */ /* 0x000fea0003800000 */
[----:B------:R-:W-:Y:S02]  /*3c60*/  ULEA UR4, UR5, UR11, 0xc ;  /* 0x0000000b05047291 */ /* 0x000fe4000f8e60ff */
[----:B------:R-:W-:Y:S02]  /*3c70*/  ULEA UR8, UR5, UR11, 0xd ;  /* 0x0000000b05087291 */ /* 0x000fe4000f8e68ff */
[----:B------:R-:W-:Y:S02]  /*3c80*/  UIADD3 UR4, UPT, UPT, UR4, 0x6000, URZ ;  /* 0x0000600004047890 */ /* 0x000fe4000fffe0ff */
[----:B------:R-:W-:Y:S02]  /*3c90*/  USHF.R.U32.HI UR8, URZ, 0x4, UR8 ;  /* 0x00000004ff087899 */ /* 0x000fe40008011608 */
[----:B------:R-:W-:Y:S02]  /*3ca0*/  USHF.R.U32.HI UR4, URZ, 0x4, UR4 ;  /* 0x00000004ff047899 */ /* 0x000fe40008011604 */
[----:B------:R-:W-:-:S02]  /*3cb0*/  USGXT.U32 UR14, UR8, 0xe ;  /* 0x0000000e080e789a */ /* 0x000fc40008000000 */
[----:B------:R-:W-:Y:S02]  /*3cc0*/  USGXT.U32 UR16, UR4, 0xe ;  /* 0x0000000e0410789a */ /* 0x000fe40008000000 */
[----:B------:R-:W-:Y:S01]  /*3cd0*/  UIADD3 UR24, UP0, UPT, UR14, 0x2, URZ ;  /* 0x000000020e187890 */ /* 0x000fe2000ff1e0ff */
[----:B------:R-:W-:Y:S01]  /*3ce0*/  UMOV UR4, URZ ;  /* 0x000000ff00047c82 */ /* 0x000fe20008000000 */
[----:B------:R-:W-:Y:S02]  /*3cf0*/  UMOV UR8, URZ ;  /* 0x000000ff00087c82 */ /* 0x000fe40008000000 */
[----:B------:R-:W-:Y:S02]  /*3d00*/  UIADD3.X UR25, UPT, UPT, UR4, 0x40004040, URZ, UP0, !UPT ;  /* 0x4000404004197890 */ /* 0x000fe400087fe4ff */
[----:B------:R-:W-:Y:S02]  /*3d10*/  UIADD3 UR26, UP0, UPT, UR16, 0x2, URZ ;  /* 0x00000002101a7890 */ /* 0x000fe4000ff1e0ff */
[----:B------:R-:W-:-:S02]  /*3d20*/  UIADD3 UR28, UP1, UPT, UR24, 0x2, URZ ;  /* 0x00000002181c7890 */ /* 0x000fc4000ff3e0ff */
[----:B------:R-:W-:Y:S02]  /*3d30*/  UIADD3.X UR27, UPT, UPT, UR8, 0x40004040, URZ, UP0, !UPT ;  /* 0x40004040081b7890 */ /* 0x000fe400087fe4ff */
[----:B------:R-:W-:Y:S01]  /*3d40*/  UIADD3 UR30, UP0, UPT, UR24, 0x4, URZ ;  /* 0x00000004181e7890 */ /* 0x000fe2000ff1e0ff */
[----:B------:R-:W-:Y:S01]  /*3d50*/  UMOV UR8, UR13 ;  /* 0x0000000d00087c82 */ /* 0x000fe20008000000 */
[----:B------:R-:W-:Y:S01]  /*3d60*/  UMOV UR9, URZ ;  /* 0x000000ff00097c82 */ /* 0x000fe20008000000 */
[----:B------:R-:W-:Y:S01]  /*3d70*/  UIADD3.X UR29, UPT, UPT, UR25, URZ, URZ, UP1, !UPT ;  /* 0x000000ff191d7290 */ /* 0x000fe20008ffe4ff */
[----:B------:R-:W-:Y:S01]  /*3d80*/  UMOV UR4, UR8 ;  /* 0x0000000800047c82 */ /* 0x000fe20008000000 */
[----:B------:R-:W-:Y:S02]  /*3d90*/  UIADD3 UR8, UP1, UPT, UR26, 0x2, URZ ;  /* 0x000000021a087890 */ /* 0x000fe4000ff3e0ff */
[----:B------:R-:W-:Y:S02]  /*3da0*/  UIADD3.X UR31, UPT, UPT, UR25, URZ, URZ, UP0, !UPT ;  /* 0x000000ff191f7290 */ /* 0x000fe400087fe4ff */
[----:B------:R-:W-:-:S02]  /*3db0*/  UIADD3 UR32, UP0, UPT, UR26, 0x4, URZ ;  /* 0x000000041a207890 */ /* 0x000fc4000ff1e0ff */
[----:B------:R-:W-:Y:S02]  /*3dc0*/  UIADD3.X UR9, UPT, UPT, UR27, URZ, URZ, UP1, !UPT ;  /* 0x000000ff1b097290 */ /* 0x000fe40008ffe4ff */
[----:B------:R-:W-:Y:S01]  /*3dd0*/  UIADD3.X UR33, UPT, UPT, UR27, URZ, URZ, UP0, !UPT ;  /* 0x000000ff1b217290 */ /* 0x000fe200087fe4ff */
[----:B------:R-:W-:Y:S01]  /*3de0*/  UMOV UR34, 0x0 ;  /* 0x0000000000227882 */ /* 0x000fe20000000000 */
[----:B------:R-:W-:Y:S01]  /*3df0*/  UMOV UR35, 0x4080910 ;  /* 0x0408091000237882 */ /* 0x000fe20000000000 */
[----:B------:R-:W-:Y:S01]  /*3e00*/  UMOV UR15, 0x40004040 ;  /* 0x40004040000f7882 */ /* 0x000fe20000000000 */
[----:B------:R-:W-:Y:S01]  /*3e10*/  UMOV UR17, 0x40004040 ;  /* 0x4000404000117882 */ /* 0x000fe20000000000 */
[----:B------:R-:W-:Y:S01]  /*3e20*/  UMOV UR36, 0x0 ;  /* 0x0000000000247882 */ /* 0x000fe20000000000 */
[----:B------:R-:W-:Y:S01]  /*3e30*/  UMOV UR37, 0x4080910 ;  /* 0x0408091000257882 */ /* 0x000fe20000000000 */
[----:B------:R-:W-:Y:S01]  /*3e40*/  UMOV UR38, 0x0 ;  /* 0x0000000000267882 */ /* 0x000fe20000000000 */
[----:B------:R-:W-:Y:S01]  /*3e50*/  UMOV UR39, 0x4080910 ;  /* 0x0408091000277882 */ /* 0x000fe20000000000 */
[----:B------:R1:W-:Y:S01]  /*3e60*/  UTCHMMA gdesc[UR14], gdesc[UR16], tmem[UR21], tmem[UR34], idesc[UR35], UPT ;  /* 0x00ff22100e0075ea */ /* 0x0003e2000b800015 */
[----:B------:R-:W-:Y:S01]  /*3e70*/  UMOV UR40, 0x0 ;  /* 0x0000000000287882 */ /* 0x000fe20000000000 */
[----:B------:R-:W-:Y:S01]  /*3e80*/  UMOV UR41, 0x4080910 ;  /* 0x0408091000297882 */ /* 0x000fe20000000000 */
[----:B------:R1:W-:Y:S01]  /*3e90*/  UTCHMMA gdesc[UR24], gdesc[UR26], tmem[UR21], tmem[UR36], idesc[UR37], UPT ;  /* 0x00ff241a180075ea */ /* 0x0003e2000b800015 */
[----:B------:R1:W-:Y:S01]  /*3ea0*/  UTCHMMA gdesc[UR28], gdesc[UR8], tmem[UR21], tmem[UR38], idesc[UR39], UPT ;  /* 0x00ff26081c0075ea */ /* 0x0003e2000b800015 */
[----:B------:R1:W-:Y:S01]  /*3eb0*/  UTCHMMA gdesc[UR30], gdesc[UR32], tmem[UR21], tmem[UR40], idesc[UR41], UPT ;  /* 0x00ff28201e0075ea */ /* 0x0003e2000b800015 */
[----:B------:R1:W-:Y:S01]  /*3ec0*/  UTCBAR [UR4], URZ ;  /* 0x000000ff040073e9 */ /* 0x0003e200080000ff */
[----:B------:R-:W-:Y:S01]  /*3ed0*/  NOP ;  /* 0x0000000000007918 */ /* 0x000fe20000000000 */
.L_x_8:
[----:B------:R-:W2:Y:S01]  /*3ee0*/  SYNCS.PHASECHK.TRANS64.TRYWAIT P5, [UR18], R56 ;  /* 0x00000038ff0075a7 */ /* 0x000ea200080a1112 */
[----:B------:R-:W-:Y:S01]  /*3ef0*/  ISETP.LE.AND P3, PT, R9, UR7, PT ;  /* 0x0000000709007c0c */ /* 0x000fe2000bf63270 */
[----:B-1----:R-:W-:Y:S01]  /*3f00*/  UMOV UR4, UR6 ;  /* 0x0000000600047c82 */ /* 0x002fe20008000000 */
[----:B--2---:R-:W-:Y:S11]  /*3f10*/  @!P5 BRA `(.L_x_9) ;  /* 0x0000001400d0d947 */ /* 0x004ff60003800000 */
.L_x_16:
[----:B------:R-:W-:Y:S01]  /*3f20*/  BAR.SYNC.DEFER_BLOCKING 0x0 ;  /* 0x0000000000007b1d */ /* 0x000fe20000010000 */
[----:B------:R-:W-:Y:S01]  /*3f30*/  ISETP.GE.AND P5, PT, R3, R24, PT ;  /* 0x000000180300720c */ /* 0x000fe20003fa6270 */
[----:B------:R-:W-:Y:S02]  /*3f40*/  UIADD3 UR20, UPT, UPT, UR20, 0x1, URZ ;  /* 0x0000000114147890 */ /* 0x000fe4000fffe0ff */
[----:B------:R-:W-:Y:S01]  /*3f50*/  UIADD3 UR7, UPT, UPT, UR7, 0x1, URZ ;  /* 0x0000000107077890 */ /* 0x000fe2000fffe0ff */
[----:B------:R-:W-:Y:S01]  /*3f60*/  SEL R54, RZ, 0x4, P5 ;  /* 0x00000004ff367807 */ /* 0x000fe20002800000 */
[----:B------:R-:W-:Y:S01]  /*3f70*/  UISETP.GT.AND UP0, UPT, UR20, 0x2, UPT ;  /* 0x000000021400788c */ /* 0x000fe2000bf04270 */
[----:B------:R-:W-:Y:S01]  /*3f80*/  IADD3 R58, P5, PT, R4, R93, RZ ;  /* 0x0000005d043a7210 */ /* 0x000fe20007fbe0ff */
[----:B------:R-:W-:Y:S01]  /*3f90*/  UIADD3 UR19, UPT, UPT, UR19, 0x1, URZ ;  /* 0x0000000113137890 */ /* 0x000fe2000fffe0ff */
[----:B------:R-:W-:Y:S01]  /*3fa0*/  SEL R54, R54, RZ, !P3 ;  /* 0x000000ff36367207 */ /* 0x000fe20005800000 */
[----:B------:R-:W-:-:S02]  /*3fb0*/  USEL UR20, UR20, URZ, !UP0 ;  /* 0x000000ff14147287 */ /* 0x000fc4000c000000 */
[C---:B------:R-:W-:Y:S01]  /*3fc0*/  IMAD.X R59, R5.reuse, 0x1, R72, P5 ;  /* 0x00000001053b7824 */ /* 0x040fe200028e0648 */
[----:B------:R-:W-:Y:S01]  /*3fd0*/  ISETP.NE.U32.AND P6, PT, R54, RZ, PT ;  /* 0x000000ff3600720c */ /* 0x000fe20003fc5070 */
[----:B------:R-:W-:Y:S01]  /*3fe0*/  ULEA UR6, UR20, UR11, 0xd ;  /* 0x0000000b14067291 */ /* 0x000fe2000f8e68ff */
[-C--:B------:R-:W-:Y:S01]  /*3ff0*/  ISETP.GE.AND P5, PT, R14, R24.reuse, PT ;  /* 0x000000180e00720c */ /* 0x080fe20003fa6270 */
[----:B------:R-:W-:Y:S01]  /*4000*/  UISETP.GT.AND UP0, UPT, UR19, 0x1, UPT ;  /* 0x000000011300788c */ /* 0x000fe2000bf04270 */
[----:B------:R-:W-:Y:S02]  /*4010*/  UMOV UR18, UR13 ;  /* 0x0000000d00127c82 */ /* 0x000fe40008000000 */
[----:B------:R-:W-:Y:S01]  /*4020*/  SEL R54, RZ, 0x4, P5 ;  /* 0x00000004ff367807 */ /* 0x000fe20002800000 */
[----:B------:R-:W-:Y:S01]  /*4030*/  VIADD R61, R30, UR6 ;  /* 0x000000061e3d7c36 */ /* 0x000fe20008000000 */
[----:B------:R-:W-:Y:S01]  /*4040*/  IADD3 R56, P5, PT, R4, R91, RZ ;  /* 0x0000005b04387210 */ /* 0x000fe20007fbe0ff */
[----:B------:R-:W-:Y:S01]  /*4050*/  VIADD R65, R32, UR6 ;  /* 0x0000000620417c36 */ /* 0x000fe20008000000 */
[----:B------:R-:W-:Y:S01]  /*4060*/  SEL R54, R54, RZ, !P3 ;  /* 0x000000ff36367207 */ /* 0x000fe20005800000 */
[----:B------:R-:W-:Y:S01]  /*4070*/  VIADD R67, R42, UR6 ;  /* 0x000000062a437c36 */ /* 0x000fe20008000000 */
[----:B------:R-:W-:Y:S01]  /*4080*/  USEL UR19, UR19, URZ, !UP0 ;  /* 0x000000ff13137287 */ /* 0x000fe2000c000000 */
[----:B------:R-:W-:Y:S01]  /*4090*/  @!PT LDS RZ, [RZ] ;  /* 0x00000000fffff984 */ /* 0x000fe20000000800 */
[----:B------:R-:W-:Y:S01]  /*40a0*/  @!PT LDS RZ, [RZ] ;  /* 0x00000000fffff984 */ /* 0x000fe20000000800 */
[----:B------:R-:W-:Y:S01]  /*40b0*/  @!PT LDS RZ, [RZ] ;  /* 0x00000000fffff984 */ /* 0x000fe20000000800 */
[----:B------:R1:W-:Y:S01]  /*40c0*/  LDGSTS.E [R61], desc[UR22][R58.64], P6 ;  /* 0x000000003a3d7fae */ /* 0x0003e2000b1a1016 */
[----:B------:R-:W-:Y:S01]  /*40d0*/  ISETP.NE.U32.AND P6, PT, R54, RZ, PT ;  /* 0x000000ff3600720c */ /* 0x000fe20003fc5070 */
[----:B------:R-:W-:Y:S01]  /*40e0*/  IMAD.X R57, R5, 0x1, R70, P5 ;  /* 0x0000000105397824 */ /* 0x000fe200028e0646 */
[----:B------:R-:W-:-:S04]  /*40f0*/  ISETP.GE.AND P5, PT, R12, R24, PT ;  /* 0x000000180c00720c */ /* 0x000fc80003fa6270 */
[----:B------:R-:W-:-:S04]  /*4100*/  SEL R54, RZ, 0x4, P5 ;  /* 0x00000004ff367807 */ /* 0x000fc80002800000 */
[----:B------:R-:W-:Y:S02]  /*4110*/  SEL R55, R54, RZ, !P3 ;  /* 0x000000ff36377207 */ /* 0x000fe40005800000 */
[----:B------:R-:W-:Y:S01]  /*4120*/  IADD3 R54, P5, PT, R4, R89, RZ ;  /* 0x0000005904367210 */ /* 0x000fe20007fbe0ff */
[----:B------:R2:W-:Y:S01]  /*4130*/  LDGSTS.E [R61+0x8], desc[UR22][R56.64], P6 ;  /* 0x00008000383d7fae */ /* 0x0005e2000b1a1016 */
[----:B------:R-:W-:-:S03]  /*4140*/  ISETP.NE.U32.AND P6, PT, R55, RZ, PT ;  /* 0x000000ff3700720c */ /* 0x000fc60003fc5070 */
[----:B------:R-:W-:Y:S01]  /*4150*/  IMAD.X R55, R5, 0x1, R62, P5 ;  /* 0x0000000105377824 */ /* 0x000fe200028e063e */
[----:B------:R-:W-:-:S04]  /*4160*/  ISETP.GE.AND P5, PT, R43, R24, PT ;  /* 0x000000182b00720c */ /* 0x000fc80003fa6270 */
[----:B-1----:R-:W-:Y:S01]  /*4170*/  SEL R58, RZ, 0x4, P5 ;  /* 0x00000004ff3a7807 */ /* 0x002fe20002800000 */
[----:B--2---:R-:W-:-:S03]  /*4180*/  VIADD R61, R34, UR6 ;  /* 0x00000006223d7c36 */ /* 0x004fc60008000000 */
[----:B------:R-:W-:Y:S01]  /*4190*/  SEL R59, R58, RZ, !P3 ;  /* 0x000000ff3a3b7207 */ /* 0x000fe20005800000 */
[----:B------:R1:W-:Y:S01]  /*41a0*/  LDGSTS.E [R65], desc[UR22][R54.64], P6 ;  /* 0x0000000036417fae */ /* 0x0003e2000b1a1016 */
[----:B------:R-:W-:Y:S02]  /*41b0*/  IADD3 R58, P5, PT, R4, R87, RZ ;  /* 0x00000057043a7210 */ /* 0x000fe40007fbe0ff */
[----:B------:R-:W-:-:S03]  /*41c0*/  ISETP.NE.U32.AND P6, PT, R59, RZ, PT ;  /* 0x000000ff3b00720c */ /* 0x000fc60003fc5070 */
[----:B------:R-:W-:Y:S01]  /*41d0*/  IMAD.X R59, R5, 0x1, R52, P5 ;  /* 0x00000001053b7824 */ /* 0x000fe200028e0634 */
[----:B------:R-:W-:-:S04]  /*41e0*/  ISETP.GE.AND P5, PT, R41, R24, PT ;  /* 0x000000182900720c */ /* 0x000fc80003fa6270 */
[----:B------:R-:W-:-:S04]  /*41f0*/  SEL R56, RZ, 0x4, P5 ;  /* 0x00000004ff387807 */ /* 0x000fc80002800000 */
[----:B------:R-:W-:Y:S01]  /*4200*/  SEL R57, R56, RZ, !P3 ;  /* 0x000000ff38397207 */ /* 0x000fe20005800000 */
[----:B------:R2:W-:Y:S01]  /*4210*/  LDGSTS.E [R65+0x8], desc[UR22][R58.64], P6 ;  /* 0x000080003a417fae */ /* 0x0005e2000b1a1016 */
[----:B------:R-:W-:Y:S02]  /*4220*/  IADD3 R56, P5, PT, R4, R85, RZ ;  /* 0x0000005504387210 */ /* 0x000fe40007fbe0ff */
        /* <DEDUP_REMOVED lines=48> */
[----:B-1----:R-:W-:-:S04]  /*4530*/  SEL R54, RZ, 0x4, P5 ;  /* 0x00000004ff367807 */ /* 0x002fc80002800000 */
[----:B------:R-:W-:Y:S01]  /*4540*/  SEL R55, R54, RZ, !P3 ;  /* 0x000000ff36377207 */ /* 0x000fe20005800000 */
[----:B------:R1:W-:Y:S01]  /*4550*/  LDGSTS.E [R65], desc[UR22][R56.64], P6 ;  /* 0x0000000038417fae */ /* 0x0003e2000b1a1016 */
[----:B------:R-:W-:Y:S02]  /*4560*/  IADD3 R54, P5, PT, R4, R107, RZ ;  /* 0x0000006b04367210 */ /* 0x000fe40007fbe0ff */
[----:B------:R-:W-:-:S03]  /*4570*/  ISETP.NE.U32.AND P6, PT, R55, RZ, PT ;  /* 0x000000ff3700720c */ /* 0x000fc60003fc5070 */
[----:B------:R-:W-:Y:S01]  /*4580*/  IMAD.X R55, R5, 0x1, R80, P5 ;  /* 0x0000000105377824 */ /* 0x000fe200028e0650 */
[----:B------:R-:W-:-:S04]  /*4590*/  ISETP.GE.AND P5, PT, R117, R24, PT ;  /* 0x000000187500720c */ /* 0x000fc80003fa6270 */
[----:B--2---:R-:W-:Y:S02]  /*45a0*/  SEL R58, RZ, 0x4, P5 ;  /* 0x00000004ff3a7807 */ /* 0x004fe40002800000 */
[----:B------:R-:W-:Y:S02]  /*45b0*/  IADD3 R60, P5, PT, R4, R103, RZ ;  /* 0x00000067043c7210 */ /* 0x000fe40007fbe0ff */
[----:B------:R-:W-:Y:S01]  /*45c0*/  SEL R58, R58, RZ, !P3 ;  /* 0x000000ff3a3a7207 */ /* 0x000fe20005800000 */
[----:B------:R-:W-:Y:S02]  /*45d0*/  LDGSTS.E [R65+0x8], desc[UR22][R54.64], P6 ;  /* 0x0000800036417fae */ /* 0x000fe4000b1a1016 */
[----:B------:R-:W-:Y:S01]  /*45e0*/  IMAD.X R61, R5, 0x1, R78, P5 ;  /* 0x00000001053d7824 */ /* 0x000fe200028e064e */
[----:B------:R-:W-:Y:S02]  /*45f0*/  ISETP.NE.U32.AND P6, PT, R58, RZ, PT ;  /* 0x000000ff3a00720c */ /* 0x000fe40003fc5070 */
[----:B------:R-:W-:-:S04]  /*4600*/  ISETP.GE.AND P5, PT, R119, R24, PT ;  /* 0x000000187700720c */ /* 0x000fc80003fa6270 */
[----:B-1----:R-:W-:Y:S02]  /*4610*/  SEL R56, RZ, 0x4, P5 ;  /* 0x00000004ff387807 */ /* 0x002fe40002800000 */
[----:B------:R-:W-:Y:S02]  /*4620*/  IADD3 R58, P5, PT, R4, R101, RZ ;  /* 0x00000065043a7210 */ /* 0x000fe40007fbe0ff */
[----:B------:R-:W-:-:S03]  /*4630*/  SEL R56, R56, RZ, !P3 ;  /* 0x000000ff38387207 */ /* 0x000fc60005800000 */
[----:B------:R1:W-:Y:S01]  /*4640*/  LDGSTS.E [R67], desc[UR22][R60.64], P6 ;  /* 0x000000003c437fae */ /* 0x0003e2000b1a1016 */
[----:B------:R-:W-:Y:S01]  /*4650*/  ISETP.NE.U32.AND P6, PT, R56, RZ, PT ;  /* 0x000000ff3800720c */ /* 0x000fe20003fc5070 */
[----:B------:R-:W-:Y:S01]  /*4660*/  IMAD.X R59, R5, 0x1, R76, P5 ;  /* 0x00000001053b7824 */ /* 0x000fe200028e064c */
[----:B------:R-:W-:-:S05]  /*4670*/  IADD3 R56, P5, PT, R4, R95, RZ ;  /* 0x0000005f04387210 */ /* 0x000fca0007fbe0ff */
[----:B------:R-:W-:Y:S01]  /*4680*/  IMAD.X R57, R5, 0x1, R74, P5 ;  /* 0x0000000105397824 */ /* 0x000fe200028e064a */
[----:B------:R-:W-:Y:S01]  /*4690*/  ISETP.GE.AND P5, PT, R121, R24, PT ;  /* 0x000000187900720c */ /* 0x000fe20003fa6270 */
[----:B-1----:R-:W-:-:S03]  /*46a0*/  VIADD R61, R96, UR6 ;  /* 0x00000006603d7c36 */ /* 0x002fc60008000000 */
[----:B------:R-:W-:Y:S01]  /*46b0*/  SEL R55, RZ, 0x4, P5 ;  /* 0x00000004ff377807 */ /* 0x000fe20002800000 */
[----:B------:R1:W-:Y:S01]  /*46c0*/  LDGSTS.E [R67+0x8], desc[UR22][R58.64], P6 ;  /* 0x000080003a437fae */ /* 0x0003e2000b1a1016 */
[-C--:B------:R-:W-:Y:S01]  /*46d0*/  ISETP.GE.AND P5, PT, R13, R24.reuse, PT ;  /* 0x000000180d00720c */ /* 0x080fe20003fa6270 */
[----:B------:R-:W-:Y:S01]  /*46e0*/  ULEA UR6, UR20, UR11, 0xc ;  /* 0x0000000b14067291 */ /* 0x000fe2000f8e60ff */
[----:B------:R-:W-:Y:S02]  /*46f0*/  IADD3 R54, P6, PT, R4, R71, RZ ;  /* 0x0000004704367210 */ /* 0x000fe40007fde0ff */
[----:B------:R-:W-:Y:S02]  /*4700*/  SEL R60, RZ, 0x4, P5 ;  /* 0x00000004ff3c7807 */ /* 0x000fe40002800000 */
[----:B------:R-:W-:Y:S01]  /*4710*/  SEL R64, R55, RZ, !P3 ;  /* 0x000000ff37407207 */ /* 0x000fe20005800000 */
[----:B------:R-:W-:Y:S01]  /*4720*/  IMAD.X R55, R5, 0x1, R10, P6 ;  /* 0x0000000105377824 */ /* 0x000fe200030e060a */
[----:B------:R-:W-:Y:S01]  /*4730*/  ISETP.GE.AND P5, PT, R26, R24, PT ;  /* 0x000000181a00720c */ /* 0x000fe20003fa6270 */
[----:B------:R-:W-:Y:S01]  /*4740*/  VIADD R115, R100, UR6 ;  /* 0x0000000664737c36 */ /* 0x000fe20008000000 */
[----:B------:R-:W-:Y:S01]  /*4750*/  SEL R60, R60, RZ, !P3 ;  /* 0x000000ff3c3c7207 */ /* 0x000fe20005800000 */
[----:B------:R-:W-:Y:S01]  /*4760*/  VIADD R123, R104, UR6 ;  /* 0x00000006687b7c36 */ /* 0x000fe20008000000 */
[----:B------:R-:W-:Y:S01]  /*4770*/  ISETP.NE.U32.AND P6, PT, R64, RZ, PT ;  /* 0x000000ff4000720c */ /* 0x000fe20003fc5070 */
[----:B------:R-:W-:Y:S01]  /*4780*/  USEL UR6, URZ, 0x1, !UP0 ;  /* 0x00000001ff067887 */ /* 0x000fe2000c000000 */
[----:B------:R-:W-:Y:S01]  /*4790*/  SEL R64, RZ, 0x4, P5 ;  /* 0x00000004ff407807 */ /* 0x000fe20002800000 */
[----:B------:R-:W-:Y:S01]  /*47a0*/  VIADD R24, R24, 0xffffffe0 ;  /* 0xffffffe018187836 */ /* 0x000fe20000000000 */
[----:B------:R-:W-:Y:S01]  /*47b0*/  ISETP.NE.U32.AND P5, PT, R60, RZ, PT ;  /* 0x000000ff3c00720c */ /* 0x000fe20003fa5070 */
[----:B------:R-:W-:Y:S01]  /*47c0*/  ULOP3.LUT UR6, UR4, UR6, URZ, 0x3c, !UPT ;  /* 0x0000000604067292 */ /* 0x000fe2000f8e3cff */
[----:B------:R-:W-:-:S04]  /*47d0*/  SEL R64, R64, RZ, !P3 ;  /* 0x000000ff40407207 */ /* 0x000fc80005800000 */
[----:B------:R-:W-:-:S03]  /*47e0*/  ISETP.NE.U32.AND P3, PT, R64, RZ, PT ;  /* 0x000000ff4000720c */ /* 0x000fc60003f65070 */
[----:B------:R-:W-:Y:S01]  /*47f0*/  LDGSTS.E [R61], desc[UR22][R56.64], P6 ;  /* 0x00000000383d7fae */ /* 0x000fe2000b1a1016 */
[----:B-1----:R-:W-:-:S03]  /*4800*/  IADD3 R58, P6, PT, R6, R63, RZ ;  /* 0x0000003f063a7210 */ /* 0x002fc60007fde0ff */
[----:B------:R1:W-:Y:S01]  /*4810*/  LDGSTS.E [R61+0x8], desc[UR22][R54.64], P5 ;  /* 0x00008000363d7fae */ /* 0x0003e2000a9a1016 */
[----:B------:R-:W-:Y:S01]  /*4820*/  IADD3 R68, P5, PT, R6, R39, RZ ;  /* 0x0000002706447210 */ /* 0x000fe20007fbe0ff */
[----:B------:R-:W-:Y:S01]  /*4830*/  IMAD.X R59, R8, 0x1, R53, P6 ;  /* 0x00000001083b7824 */ /* 0x000fe200030e0635 */
[----:B------:R-:W-:Y:S01]  /*4840*/  IADD3 R66, P6, PT, R6, R31, RZ ;  /* 0x0000001f06427210 */ /* 0x000fe20007fde0ff */
[----:B------:R-:W0:Y:S02]  /*4850*/  LDGDEPBAR ;  /* 0x00000000000079af */ /* 0x000e240000000000 */
[----:B------:R-:W-:Y:S01]  /*4860*/  IMAD.X R69, R8, 0x1, R37, P5 ;  /* 0x0000000108457824 */ /* 0x000fe200028e0625 */
[----:B------:R-:W-:Y:S01]  /*4870*/  IADD3 R64, P5, PT, R6, R23, RZ ;  /* 0x0000001706407210 */ /* 0x000fe20007fbe0ff */
[----:B------:R-:W-:Y:S01]  /*4880*/  IMAD.X R67, R8, 0x1, R29, P6 ;  /* 0x0000000108437824 */ /* 0x000fe200030e061d */
[----:B------:R2:W-:Y:S01]  /*4890*/  LDGSTS.E [R115+0x6000], desc[UR22][R58.64], P3 ;  /* 0x060000003a737fae */ /* 0x0005e200099a1016 */
[----:B-1----:R-:W-:-:S02]  /*48a0*/  IADD3 R54, P6, PT, R6, R47, RZ ;  /* 0x0000002f06367210 */ /* 0x002fc40007fde0ff */
[----:B------:R-:W-:Y:S01]  /*48b0*/  IMAD.X R65, R8, 0x1, R19, P5 ;  /* 0x0000000108417824 */ /* 0x000fe200028e0613 */
[----:B------:R-:W-:Y:S01]  /*48c0*/  IADD3 R56, P5, PT, R6, R35, RZ ;  /* 0x0000002306387210 */ /* 0x000fe20007fbe0ff */
[----:B------:R-:W-:Y:S01]  /*48d0*/  LDGSTS.E [R115+0x6400], desc[UR22][R68.64], P3 ;  /* 0x0640000044737fae */ /* 0x000fe200099a1016 */
[----:B------:R-:W-:-:S03]  /*48e0*/  IMAD.X R55, R8, 0x1, R45, P6 ;  /* 0x0000000108377824 */ /* 0x000fc600030e062d */
[----:B------:R-:W-:Y:S01]  /*48f0*/  IMAD.X R57, R8, 0x1, R33, P5 ;  /* 0x0000000108397824 */ /* 0x000fe200028e0621 */
[C---:B------:R-:W-:Y:S01]  /*4900*/  IADD3 R60, P5, PT, R6.reuse, R17, RZ ;  /* 0x00000011063c7210 */ /* 0x040fe20007fbe0ff */
[----:B------:R-:W-:Y:S01]  /*4910*/  LDGSTS.E [R115+0x6800], desc[UR22][R66.64], P3 ;  /* 0x0680000042737fae */ /* 0x000fe200099a1016 */
[----:B--2---:R-:W-:-:S03]  /*4920*/  IADD3 R58, P6, PT, R6, R27, RZ ;  /* 0x0000001b063a7210 */ /* 0x004fc60007fde0ff */
[C---:B------:R-:W-:Y:S01]  /*4930*/  IMAD.X R61, R8.reuse, 0x1, R11, P5 ;  /* 0x00000001083d7824 */ /* 0x040fe200028e060b */
[----:B------:R-:W-:Y:S01]  /*4940*/  LDGSTS.E [R115+0x6c00], desc[UR22][R64.64], P3 ;  /* 0x06c0000040737fae */ /* 0x000fe200099a1016 */
[----:B------:R-:W-:Y:S01]  /*4950*/  IMAD.X R59, R8, 0x1, R25, P6 ;  /* 0x00000001083b7824 */ /* 0x000fe200030e0619 */
[----:B------:R-:W-:Y:S02]  /*4960*/  IADD3 R6, P5, PT, R6, R49, RZ ;  /* 0x0000003106067210 */ /* 0x000fe40007fbe0ff */
[----:B------:R-:W-:Y:S01]  /*4970*/  LDGSTS.E [R123+0x6200], desc[UR22][R54.64], P3 ;  /* 0x06200000367b7fae */ /* 0x000fe200099a1016 */
[----:B------:R-:W-:Y:S02]  /*4980*/  IADD3 R4, P6, PT, R4, R112, RZ ;  /* 0x0000007004047210 */ /* 0x000fe40007fde0ff */
[----:B------:R-:W-:Y:S01]  /*4990*/  IMAD.X R8, R8, 0x1, R51, P5 ;  /* 0x0000000108087824 */ /* 0x000fe200028e0633 */
[----:B------:R1:W-:Y:S02]  /*49a0*/  LDGSTS.E [R123+0x6600], desc[UR22][R56.64], P3 ;  /* 0x06600000387b7fae */ /* 0x0003e400099a1016 */
[----:B------:R-:W-:-:S02]  /*49b0*/  IMAD.X R5, R5, 0x1, R114, P6 ;  /* 0x0000000105057824 */ /* 0x000fc400030e0672 */
[----:B------:R2:W-:Y:S04]  /*49c0*/  LDGSTS.E [R123+0x6a00], desc[UR22][R58.64], P3 ;  /* 0x06a000003a7b7fae */ /* 0x0005e800099a1016 */
[----:B------:R2:W-:Y:S01]  /*49d0*/  LDGSTS.E [R123+0x6e00], desc[UR22][R60.64], P3 ;  /* 0x06e000003c7b7fae */ /* 0x0005e200099a1016 */
[----:B------:R-:W-:-:S03]  /*49e0*/  ISETP.NE.U32.AND P3, PT, R7, UR7, PT ;  /* 0x0000000707007c0c */ /* 0x000fc6000bf65070 */
[----:B------:R-:W0:Y:S01]  /*49f0*/  LDGDEPBAR ;  /* 0x00000000000079af */ /* 0x000e220000000000 */
[----:B-1----:R-:W-:-:S09]  /*4a00*/  IMAD.U32 R56, RZ, RZ, UR4 ;  /* 0x00000004ff387e24 */ /* 0x002fd2000f8e00ff */
[----:B--2---:R-:W-:Y:S05]  /*4a10*/  @P3 BRA `(.L_x_10) ;  /* 0xfffffff0006c3947 */ /* 0x004fea000383ffff */
.L_x_7:
[----:B------:R-:W-:Y:S05]  /*4a20*/  @!P2 BRA `(.L_x_11) ;  /* 0x000000000010a947 */ /* 0x000fea0003800000 */
[----:B------:R-:W-:-:S06]  /*4a30*/  USHF.L.U32 UR4, UR4, 0x1f, URZ ;  /* 0x0000001f04047899 */ /* 0x000fcc00080006ff */
[----:B------:R-:W-:-:S04]  /*4a40*/  IMAD.U32 R4, RZ, RZ, UR4 ;  /* 0x00000004ff047e24 */ /* 0x000fc8000f8e00ff */
[----:B------:R-:W2:Y:S02]  /*4a50*/  SYNCS.PHASECHK.TRANS64.TRYWAIT P2, [UR13], R4 ;  /* 0x00000004ff0075a7 */ /* 0x000ea4000804110d */
[----:B--2---:R-:W-:Y:S05]  /*4a60*/  @!P2 BRA `(.L_x_12) ;  /* 0x0000000c0008a947 */ /* 0x004fea0003800000 */
.L_x_11:
[----:B------:R-:W-:-:S04]  /*4a70*/  DEPBAR.LE SB0, 0x0 ;  /* 0x000080000000791a */ /* 0x000fc80000000000 */
[----:B------:R-:W-:Y:S01]  /*4a80*/  BAR.SYNC.DEFER_BLOCKING 0x0 ;  /* 0x0000000000007b1d */ /* 0x000fe20000010000 */
[C---:B------:R-:W-:Y:S01]  /*4a90*/  IMAD.SHL.U32 R23, R21.reuse, 0x10, RZ ;  /* 0x0000001015177824 */ /* 0x040fe200078e00ff */
[----:B------:R-:W-:Y:S01]  /*4aa0*/  USHF.L.U32 UR10, UR10, 0x5, URZ ;  /* 0x000000050a0a7899 */ /* 0x000fe200080006ff */
[----:B------:R-:W-:-:S03]  /*4ab0*/  IMAD.SHL.U32 R24, R21, 0x80, RZ ;  /* 0x0000008015187824 */ /* 0x000fc600078e00ff */
[----:B------:R-:W-:Y:S02]  /*4ac0*/  LOP3.LUT R21, R23, 0xf0, RZ, 0xc0, !PT ;  /* 0x000000f017157812 */ /* 0x000fe400078ec0ff */
[----:B------:R-:W2:Y:S01]  /*4ad0*/  LDC R31, c[0x0][0x3b8] ;  /* 0x0000ee00ff1f7b82 */ /* 0x000ea20000000800 */
[----:B------:R-:W-:Y:S01]  /*4ae0*/  LOP3.LUT R24, R24, 0x800, RZ, 0xc0, !PT ;  /* 0x0000080018187812 */ /* 0x000fe200078ec0ff */
[----:B------:R-:W-:Y:S01]  /*4af0*/  IMAD.U32 R26, RZ, RZ, UR10 ;  /* 0x0000000aff1a7e24 */ /* 0x000fe2000f8e00ff */
[----:B------:R-:W3:Y:S02]  /*4b00*/  LDCU UR4, c[0x0][0x3b4] ;  /* 0x00007680ff0477ac */ /* 0x000ee40008000800 */
[----:B------:R-:W-:Y:S02]  /*4b10*/  IADD3 R21, PT, PT, R21, UR11, R24 ;  /* 0x0000000b15157c10 */ /* 0x000fe4000fffe018 */
[----:B------:R-:W-:-:S03]  /*4b20*/  LOP3.LUT R3, R3, 0x60, R26, 0xf8, !PT ;  /* 0x0000006003037812 */ /* 0x000fc600078ef81a */
[----:B------:R-:W-:Y:S01]  /*4b30*/  IMAD R21, R22, 0x8, R21 ;  /* 0x0000000816157824 */ /* 0x000fe200078e0215 */
[----:B------:R-:W-:Y:S02]  /*4b40*/  LEA R22, R0, UR11, 0x4 ;  /* 0x0000000b00167c11 */ /* 0x000fe4000f8e20ff */
[----:B------:R-:W-:Y:S01]  /*4b50*/  LOP3.LUT R28, R3, R2, RZ, 0xfc, !PT ;  /* 0x00000002031c7212 */ /* 0x000fe200078efcff */
[----:B------:R-:W4:Y:S02]  /*4b60*/  @!P0 SYNCS.CCTL.IV [UR11+0x9000] ;  /* 0x00900000ff0089b1 */ /* 0x000f24000800000b */
[----:B----4-:R-:W-:Y:S01]  /*4b70*/  BAR.SYNC.DEFER_BLOCKING 0x0 ;  /* 0x0000000000007b1d */ /* 0x010fe20000010000 */
[C---:B------:R-:W-:Y:S02]  /*4b80*/  LOP3.LUT R0, R28.reuse, 0x2, RZ, 0xfc, !PT ;  /* 0x000000021c007812 */ /* 0x040fe400078efcff */
[----:B------:R-:W-:-:S03]  /*4b90*/  LOP3.LUT R3, R28, 0x4, RZ, 0xfc, !PT ;  /* 0x000000041c037812 */ /* 0x000fc600078efcff */
[----:B------:R-:W-:Y:S01]  /*4ba0*/  LDTM.16dp32bit_t0_t15.x16 R4, tmem[UR12] ;  /* 0x0000000c000479ee */ /* 0x000fe20008a00000 */
[----:B------:R-:W4:Y:S01]  /*4bb0*/  LDTM.16dp32bit_t16_t31.x16 R4, tmem[UR12+0x10] ;  /* 0x0000100c000479ee */ /* 0x000f220008a20000 */
[----:B------:R-:W5:Y:S01]  /*4bc0*/  LDCU.128 UR12, c[0x0][0x390] ;  /* 0x00007200ff0c77ac */ /* 0x000f620008000c00 */
[----:B------:R-:W1:Y:S01]  /*4bd0*/  @!P0 SYNCS.CCTL.IV [UR11+0x9008] ;  /* 0x00900800ff0089b1 */ /* 0x000e62000800000b */
[----:B------:R-:W-:Y:S01]  /*4be0*/  NOP ;  /* 0x0000000000007918 */ /* 0x000fe20000000000 */
[C---:B-----5:R-:W-:Y:S01]  /*4bf0*/  ISETP.GE.AND P0, PT, R20.reuse, UR14, PT ;  /* 0x0000000e14007c0c */ /* 0x060fe2000bf06270 */
[----:B---3--:R-:W-:-:S03]  /*4c00*/  IMAD R20, R20, UR4, RZ ;  /* 0x0000000414147c24 */ /* 0x008fc6000f8e02ff */
[----:B------:R-:W-:Y:S01]  /*4c10*/  ISETP.LT.AND P3, PT, R0, UR15, !P0 ;  /* 0x0000000f00007c0c */ /* 0x000fe2000c761270 */
[----:B----4-:R-:W-:Y:S01]  /*4c20*/  IMAD.MOV.U32 R32, RZ, RZ, R4 ;  /* 0x000000ffff207224 */ /* 0x010fe200078e0004 */
[----:B------:R-:W-:Y:S01]  /*4c30*/  ISETP.LT.AND P4, PT, R28, UR15, !P0 ;  /* 0x0000000f1c007c0c */ /* 0x000fe2000c781270 */
[----:B------:R-:W-:Y:S02]  /*4c40*/  IMAD.MOV.U32 R4, RZ, RZ, R5 ;  /* 0x000000ffff047224 */ /* 0x000fe400078e0005 */
[----:B------:R-:W-:Y:S02]  /*4c50*/  IMAD.MOV.U32 R33, RZ, RZ, R6 ;  /* 0x000000ffff217224 */ /* 0x000fe400078e0006 */
[----:B------:R-:W-:Y:S02]  /*4c60*/  IMAD.MOV.U32 R5, RZ, RZ, R7 ;  /* 0x000000ffff057224 */ /* 0x000fe400078e0007 */
[----:B------:R-:W-:Y:S02]  /*4c70*/  IMAD.MOV.U32 R34, RZ, RZ, R8 ;  /* 0x000000ffff227224 */ /* 0x000fe400078e0008 */
[----:B------:R-:W-:-:S02]  /*4c80*/  IMAD.MOV.U32 R35, RZ, RZ, R10 ;  /* 0x000000ffff237224 */ /* 0x000fc400078e000a */
[----:B------:R-:W-:Y:S02]  /*4c90*/  IMAD.MOV.U32 R6, RZ, RZ, R9 ;  /* 0x000000ffff067224 */ /* 0x000fe400078e0009 */
[----:B------:R-:W-:Y:S01]  /*4ca0*/  IMAD.MOV.U32 R7, RZ, RZ, R11 ;  /* 0x000000ffff077224 */ /* 0x000fe200078e000b */
[----:B-1----:R1:W-:Y:S01]  /*4cb0*/  STS.128 [R21], R32 ;  /* 0x0000002015007388 */ /* 0x0023e20000000c00 */
[----:B------:R-:W-:Y:S01]  /*4cc0*/  IMAD.MOV.U32 R36, RZ, RZ, R12 ;  /* 0x000000ffff247224 */ /* 0x000fe200078e000c */
[C---:B------:R-:W-:Y:S01]  /*4cd0*/  LOP3.LUT R12, R28.reuse, 0x6, RZ, 0xfc, !PT ;  /* 0x000000061c0c7812 */ /* 0x040fe200078efcff */
[----:B------:R-:W-:Y:S01]  /*4ce0*/  IMAD.MOV.U32 R37, RZ, RZ, R14 ;  /* 0x000000ffff257224 */ /* 0x000fe200078e000e */
[----:B------:R-:W-:Y:S01]  /*4cf0*/  STS.128 [R21+0x400], R4 ;  /* 0x0004000415007388 */ /* 0x000fe20000000c00 */
[----:B------:R-:W-:Y:S01]  /*4d00*/  IMAD.MOV.U32 R38, RZ, RZ, R16 ;  /* 0x000000ffff267224 */ /* 0x000fe200078e0010 */
[C---:B------:R-:W-:Y:S01]  /*4d10*/  LOP3.LUT R14, R28.reuse, 0x8, RZ, 0xfc, !PT ;  /* 0x000000081c0e7812 */ /* 0x040fe200078efcff */
[----:B------:R-:W-:Y:S01]  /*4d20*/  IMAD.MOV.U32 R39, RZ, RZ, R18 ;  /* 0x000000ffff277224 */ /* 0x000fe200078e0012 */
[----:B------:R-:W-:Y:S01]  /*4d30*/  BAR.SYNC.DEFER_BLOCKING 0x0 ;  /* 0x0000000000007b1d */ /* 0x000fe20000010000 */
[C---:B--2---:R-:W-:Y:S01]  /*4d40*/  IMAD R0, R28.reuse, R31, RZ ;  /* 0x0000001f1c007224 */ /* 0x044fe200078e02ff */
[----:B------:R-:W-:-:S02]  /*4d50*/  LOP3.LUT R16, R28, 0xa, RZ, 0xfc, !PT ;  /* 0x0000000a1c107812 */ /* 0x000fc400078efcff */
[----:B------:R-:W-:Y:S01]  /*4d60*/  LOP3.LUT R18, R28, 0xc, RZ, 0xfc, !PT ;  /* 0x0000000c1c127812 */ /* 0x000fe200078efcff */
[----:B-1----:R-:W-:Y:S02]  /*4d70*/  IMAD.MOV.U32 R32, RZ, RZ, R13 ;  /* 0x000000ffff207224 */ /* 0x002fe400078e000d */
[----:B------:R-:W-:Y:S02]  /*4d80*/  IMAD.MOV.U32 R33, RZ, RZ, R15 ;  /* 0x000000ffff217224 */ /* 0x000fe400078e000f */
[----:B------:R-:W-:Y:S02]  /*4d90*/  IMAD.MOV.U32 R34, RZ, RZ, R17 ;  /* 0x000000ffff227224 */ /* 0x000fe400078e0011 */
[----:B------:R-:W-:Y:S01]  /*4da0*/  IMAD.MOV.U32 R35, RZ, RZ, R19 ;  /* 0x000000ffff237224 */ /* 0x000fe200078e0013 */
[----:B------:R-:W-:Y:S01]  /*4db0*/  LEA R19, P2, R20, UR12, 0x2 ;  /* 0x0000000c14137c11 */ /* 0x000fe2000f8410ff */
[----:B------:R-:W-:-:S03]  /*4dc0*/  IMAD R13, R31, 0x2, R0 ;  /* 0x000000021f0d7824 */ /* 0x000fc600078e0200 */
[----:B------:R-:W-:Y:S02]  /*4dd0*/  LEA.HI.X.SX32 R29, R20, UR13, 0x2, P2 ;  /* 0x0000000d141d7c11 */ /* 0x000fe400090f16ff */
[C---:B------:R-:W-:Y:S02]  /*4de0*/  LEA R2, P5, R0.reuse, R19, 0x2 ;  /* 0x0000001300027211 */ /* 0x040fe400078a10ff */
[----:B------:R-:W-:Y:S01]  /*4df0*/  ISETP.LT.AND P2, PT, R3, UR15, !P0 ;  /* 0x0000000f03007c0c */ /* 0x000fe2000c741270 */
[----:B------:R-:W1:Y:S01]  /*4e00*/  LDS.128 R24, [R22] ;  /* 0x0000000016187984 */ /* 0x000e620000000c00 */
[----:B------:R-:W-:Y:S01]  /*4e10*/  LEA.HI.X.SX32 R3, R0, R29, 0x2, P5 ;  /* 0x0000001d00037211 */ /* 0x000fe200028f16ff */
[----:B------:R-:W-:Y:S01]  /*4e20*/  IMAD R0, R31, 0x2, R13 ;  /* 0x000000021f007824 */ /* 0x000fe200078e020d */
[----:B------:R-:W-:Y:S01]  /*4e30*/  ISETP.LT.AND P5, PT, R12, UR15, !P0 ;  /* 0x0000000f0c007c0c */ /* 0x000fe2000c7a1270 */
[----:B------:R-:W-:Y:S01]  /*4e40*/  LDS.128 R4, [R22+0x800] ;  /* 0x0008000016047984 */ /* 0x000fe20000000c00 */
[----:B------:R-:W-:Y:S01]  /*4e50*/  BAR.SYNC.DEFER_BLOCKING 0x0 ;  /* 0x0000000000007b1d */ /* 0x000fe20000010000 */
[----:B------:R-:W-:Y:S01]  /*4e60*/  LEA R12, P6, R13, R19, 0x2 ;  /* 0x000000130d0c7211 */ /* 0x000fe200078c10ff */
[----:B------:R-:W-:Y:S01]  /*4e70*/  IMAD R17, R31, 0x2, R0 ;  /* 0x000000021f117824 */ /* 0x000fe200078e0200 */
[----:B------:R-:W-:-:S02]  /*4e80*/  LOP3.LUT R20, R28, 0x12, RZ, 0xfc, !PT ;  /* 0x000000121c147812 */ /* 0x000fc400078efcff */
[----:B------:R-:W-:Y:S01]  /*4e90*/  LEA.HI.X.SX32 R13, R13, R29, 0x2, P6 ;  /* 0x0000001d0d0d7211 */ /* 0x000fe200030f16ff */
[----:B------:R-:W-:Y:S04]  /*4ea0*/  STS.128 [R21], R36 ;  /* 0x0000002415007388 */ /* 0x000fe80000000c00 */
[----:B------:R-:W-:Y:S01]  /*4eb0*/  STS.128 [R21+0x400], R32 ;  /* 0x0004002015007388 */ /* 0x000fe20000000c00 */
[----:B------:R-:W-:Y:S06]  /*4ec0*/  BAR.SYNC.DEFER_BLOCKING 0x0 ;  /* 0x0000000000007b1d */ /* 0x000fec0000010000 */
[----:B------:R-:W2:Y:S04]  /*4ed0*/  LDS.128 R8, [R22] ;  /* 0x0000000016087984 */ /* 0x000ea80000000c00 */
[----:B-1----:R1:W-:Y:S01]  /*4ee0*/  @P4 STG.E desc[UR22][R2.64], R24 ;  /* 0x0000001802004986 */ /* 0x0023e2000c101916 */
[----:B------:R-:W-:-:S02]  /*4ef0*/  ISETP.LT.AND P4, PT, R14, UR15, !P0 ;  /* 0x0000000f0e007c0c */ /* 0x000fc4000c781270 */
[----:B------:R-:W-:Y:S01]  /*4f00*/  LEA R14, P6, R0, R19, 0x2 ;  /* 0x00000013000e7211 */ /* 0x000fe200078c10ff */
[----:B------:R3:W-:Y:S01]  /*4f10*/  @P3 STG.E desc[UR22][R12.64], R25 ;  /* 0x000000190c003986 */ /* 0x0007e2000c101916 */
[----:B------:R-:W-:Y:S02]  /*4f20*/  ISETP.LT.AND P3, PT, R16, UR15, !P0 ;  /* 0x0000000f10007c0c */ /* 0x000fe4000c761270 */
[----:B------:R-:W-:Y:S01]  /*4f30*/  LEA.HI.X.SX32 R15, R0, R29, 0x2, P6 ;  /* 0x0000001d000f7211 */ /* 0x000fe200030f16ff */
[----:B------:R-:W-:Y:S01]  /*4f40*/  IMAD R0, R31, 0x2, R17 ;  /* 0x000000021f007824 */ /* 0x000fe200078e0211 */
[----:B------:R-:W-:-:S03]  /*4f50*/  LEA R16, P6, R17, R19, 0x2 ;  /* 0x0000001311107211 */ /* 0x000fc600078c10ff */
[----:B------:R4:W-:Y:S01]  /*4f60*/  @P2 STG.E desc[UR22][R14.64], R26 ;  /* 0x0000001a0e002986 */ /* 0x0009e2000c101916 */
[----:B------:R-:W-:Y:S02]  /*4f70*/  LEA.HI.X.SX32 R17, R17, R29, 0x2, P6 ;  /* 0x0000001d11117211 */ /* 0x000fe400030f16ff */
[----:B-1----:R-:W-:Y:S01]  /*4f80*/  LEA R2, P6, R0, R19, 0x2 ;  /* 0x0000001300027211 */ /* 0x002fe200078c10ff */
[C---:B---3--:R-:W-:Y:S01]  /*4f90*/  IMAD R13, R31.reuse, 0x2, R0 ;  /* 0x000000021f0d7824 */ /* 0x048fe200078e0200 */
[----:B------:R-:W-:Y:S01]  /*4fa0*/  LOP3.LUT R12, R28, 0xe, RZ, 0xfc, !PT ;  /* 0x0000000e1c0c7812 */ /* 0x000fe200078efcff */
[----:B------:R1:W-:Y:S01]  /*4fb0*/  @P5 STG.E desc[UR22][R16.64], R27 ;  /* 0x0000001b10005986 */ /* 0x0003e2000c101916 */
[----:B------:R-:W-:Y:S01]  /*4fc0*/  LEA.HI.X.SX32 R3, R0, R29, 0x2, P6 ;  /* 0x0000001d00037211 */ /* 0x000fe200030f16ff */
[----:B------:R-:W-:Y:S01]  /*4fd0*/  IMAD R0, R31, 0x2, R13 ;  /* 0x000000021f007824 */ /* 0x000fe200078e020d */
[----:B------:R-:W-:Y:S02]  /*4fe0*/  ISETP.LT.AND P2, PT, R18, UR15, !P0 ;  /* 0x0000000f12007c0c */ /* 0x000fe4000c741270 */
[----:B------:R-:W-:-:S02]  /*4ff0*/  ISETP.LT.AND P5, PT, R12, UR15, !P0 ;  /* 0x0000000f0c007c0c */ /* 0x000fc4000c7a1270 */
[----:B------:R-:W-:Y:S02]  /*5000*/  LOP3.LUT R18, R28, 0x10, RZ, 0xfc, !PT ;  /* 0x000000101c127812 */ /* 0x000fe400078efcff */
[----:B------:R-:W-:-:S04]  /*5010*/  LEA R12, P6, R13, R19, 0x2 ;  /* 0x000000130d0c7211 */ /* 0x000fc800078c10ff */
[----:B------:R-:W-:Y:S02]  /*5020*/  LEA.HI.X.SX32 R13, R13, R29, 0x2, P6 ;  /* 0x0000001d0d0d7211 */ /* 0x000fe400030f16ff */
[----:B----4-:R-:W-:Y:S01]  /*5030*/  LEA R14, P6, R0, R19, 0x2 ;  /* 0x00000013000e7211 */ /* 0x010fe200078c10ff */
[----:B--2---:R2:W-:Y:S01]  /*5040*/  @P4 STG.E desc[UR22][R2.64], R8 ;  /* 0x0000000802004986 */ /* 0x0045e2000c101916 */
[----:B------:R-:W-:Y:S01]  /*5050*/  ISETP.LT.AND P4, PT, R18, UR15, !P0 ;  /* 0x0000000f12007c0c */ /* 0x000fe2000c781270 */
[C---:B------:R-:W-:Y:S01]  /*5060*/  IMAD R18, R31.reuse, 0x2, R0 ;  /* 0x000000021f127824 */ /* 0x040fe200078e0200 */
[----:B------:R-:W-:Y:S01]  /*5070*/  LEA.HI.X.SX32 R15, R0, R29, 0x2, P6 ;  /* 0x0000001d000f7211 */ /* 0x000fe200030f16ff */
[----:B------:R3:W-:Y:S01]  /*5080*/  @P3 STG.E desc[UR22][R12.64], R9 ;  /* 0x000000090c003986 */ /* 0x0007e2000c101916 */
[----:B------:R-:W-:Y:S01]  /*5090*/  ISETP.LT.AND P3, PT, R20, UR15, !P0 ;  /* 0x0000000f14007c0c */ /* 0x000fe2000c761270 */
[----:B------:R-:W-:Y:S01]  /*50a0*/  IMAD R0, R31, 0x2, R18 ;  /* 0x000000021f007824 */ /* 0x000fe200078e0212 */
[C---:B-1----:R-:W-:Y:S01]  /*50b0*/  LEA R16, P6, R18.reuse, R19, 0x2 ;  /* 0x0000001312107211 */ /* 0x042fe200078c10ff */
[----:B------:R-:W-:Y:S03]  /*50c0*/  @P2 STG.E desc[UR22][R14.64], R10 ;  /* 0x0000000a0e002986 */ /* 0x000fe6000c101916 */
[----:B------:R-:W-:Y:S01]  /*50d0*/  LEA.HI.X.SX32 R17, R18, R29, 0x2, P6 ;  /* 0x0000001d12117211 */ /* 0x000fe200030f16ff */
[----:B------:R-:W1:Y:S01]  /*50e0*/  LDS.128 R20, [R22+0x800] ;  /* 0x0008000016147984 */ /* 0x000e620000000c00 */
[----:B--2---:R-:W-:-:S02]  /*50f0*/  LOP3.LUT R2, R28, 0x14, RZ, 0xfc, !PT ;  /* 0x000000141c027812 */ /* 0x004fc400078efcff */
[----:B------:R-:W-:Y:S01]  /*5100*/  LOP3.LUT R3, R28, 0x16, RZ, 0xfc, !PT ;  /* 0x000000161c037812 */ /* 0x000fe200078efcff */
[----:B---3--:R-:W-:Y:S01]  /*5110*/  IMAD R9, R31, 0x2, R0 ;  /* 0x000000021f097824 */ /* 0x008fe200078e0200 */
[----:B------:R-:W-:Y:S01]  /*5120*/  ISETP.LT.AND P2, PT, R2, UR15, !P0 ;  /* 0x0000000f02007c0c */ /* 0x000fe2000c741270 */
[----:B------:R2:W-:Y:S01]  /*5130*/  @P5 STG.E desc[UR22][R16.64], R11 ;  /* 0x0000000b10005986 */ /* 0x0005e2000c101916 */
[C---:B------:R-:W-:Y:S02]  /*5140*/  LEA R2, P6, R0.reuse, R19, 0x2 ;  /* 0x0000001300027211 */ /* 0x040fe400078c10ff */
[----:B------:R-:W-:Y:S02]  /*5150*/  ISETP.LT.AND P5, PT, R3, UR15, !P0 ;  /* 0x0000000f03007c0c */ /* 0x000fe4000c7a1270 */
[----:B------:R-:W-:Y:S01]  /*5160*/  LEA.HI.X.SX32 R3, R0, R29, 0x2, P6 ;  /* 0x0000001d00037211 */ /* 0x000fe200030f16ff */
[----:B------:R-:W-:Y:S01]  /*5170*/  IMAD R0, R31, 0x2, R9 ;  /* 0x000000021f007824 */ /* 0x000fe200078e0209 */
[----:B------:R-:W-:-:S02]  /*5180*/  LEA R8, P6, R9, R19, 0x2 ;  /* 0x0000001309087211 */ /* 0x000fc400078c10ff */
[----:B------:R-:W-:Y:S01]  /*5190*/  LOP3.LUT R13, R28, 0x18, RZ, 0xfc, !PT ;  /* 0x000000181c0d7812 */ /* 0x000fe200078efcff */
[----:B------:R3:W-:Y:S01]  /*51a0*/  @P4 STG.E desc[UR22][R2.64], R4 ;  /* 0x0000000402004986 */ /* 0x0007e2000c101916 */
[----:B------:R-:W-:Y:S01]  /*51b0*/  LEA.HI.X.SX32 R9, R9, R29, 0x2, P6 ;  /* 0x0000001d09097211 */ /* 0x000fe200030f16ff */
[----:B--2---:R-:W-:Y:S01]  /*51c0*/  IMAD R11, R31, 0x2, R0 ;  /* 0x000000021f0b7824 */ /* 0x004fe200078e0200 */
[C---:B------:R-:W-:Y:S02]  /*51d0*/  LEA R12, P6, R0.reuse, R19, 0x2 ;  /* 0x00000013000c7211 */ /* 0x040fe400078c10ff */
[----:B------:R-:W-:Y:S01]  /*51e0*/  ISETP.LT.AND P4, PT, R13, UR15, !P0 ;  /* 0x0000000f0d007c0c */ /* 0x000fe2000c781270 */
[----:B------:R2:W-:Y:S01]  /*51f0*/  @P3 STG.E desc[UR22][R8.64], R5 ;  /* 0x0000000508003986 */ /* 0x0005e2000c101916 */
[----:B------:R-:W-:Y:S01]  /*5200*/  LEA.HI.X.SX32 R13, R0, R29, 0x2, P6 ;  /* 0x0000001d000d7211 */ /* 0x000fe200030f16ff */
[----:B------:R-:W-:Y:S01]  /*5210*/  IMAD R0, R31, 0x2, R11 ;  /* 0x000000021f007824 */ /* 0x000fe200078e020b */
[----:B------:R-:W-:-:S02]  /*5220*/  LOP3.LUT R10, R28, 0x1a, RZ, 0xfc, !PT ;  /* 0x0000001a1c0a7812 */ /* 0x000fc400078efcff */
[----:B------:R-:W-:Y:S01]  /*5230*/  LOP3.LUT R16, R28, 0x1c, RZ, 0xfc, !PT ;  /* 0x0000001c1c107812 */ /* 0x000fe200078efcff */
[----:B------:R4:W-:Y:S01]  /*5240*/  @P2 STG.E desc[UR22][R12.64], R6 ;  /* 0x000000060c002986 */ /* 0x0009e2000c101916 */
[----:B------:R-:W-:Y:S01]  /*5250*/  IMAD R14, R31, 0x2, R0 ;  /* 0x000000021f0e7824 */ /* 0x000fe200078e0200 */
[----:B---3--:R-:W-:Y:S02]  /*5260*/  LEA R2, P2, R11, R19, 0x2 ;  /* 0x000000130b027211 */ /* 0x008fe400078410ff */
[----:B------:R-:W-:Y:S01]  /*5270*/  ISETP.LT.AND P3, PT, R10, UR15, !P0 ;  /* 0x0000000f0a007c0c */ /* 0x000fe2000c761270 */
[----:B------:R-:W-:Y:S01]  /*5280*/  IMAD R15, R31, 0x2, R14 ;  /* 0x000000021f0f7824 */ /* 0x000fe200078e020e */
[----:B------:R-:W-:Y:S02]  /*5290*/  LEA.HI.X.SX32 R3, R11, R29, 0x2, P2 ;  /* 0x0000001d0b037211 */ /* 0x000fe400010f16ff */
[-C--:B------:R-:W-:Y:S02]  /*52a0*/  LEA R10, P6, R0, R19.reuse, 0x2 ;  /* 0x00000013000a7211 */ /* 0x080fe400078c10ff */
[----:B------:R-:W-:Y:S01]  /*52b0*/  LEA R4, P2, R14, R19, 0x2 ;  /* 0x000000130e047211 */ /* 0x000fe200078410ff */
[----:B------:R3:W-:Y:S01]  /*52c0*/  @P5 STG.E desc[UR22][R2.64], R7 ;  /* 0x0000000702005986 */ /* 0x0007e2000c101916 */
[----:B------:R-:W-:-:S02]  /*52d0*/  LOP3.LUT R28, R28, 0x1e, RZ, 0xfc, !PT ;  /* 0x0000001e1c1c7812 */ /* 0x000fc400078efcff */
[-C--:B------:R-:W-:Y:S01]  /*52e0*/  LEA.HI.X.SX32 R11, R0, R29.reuse, 0x2, P6 ;  /* 0x0000001d000b7211 */ /* 0x080fe200030f16ff */
[----:B------:R-:W-:Y:S01]  /*52f0*/  IMAD R0, R31, 0x2, R15 ;  /* 0x000000021f007824 */ /* 0x000fe200078e020f */
[----:B--2---:R-:W-:Y:S02]  /*5300*/  LEA.HI.X.SX32 R5, R14, R29, 0x2, P2 ;  /* 0x0000001d0e057211 */ /* 0x004fe400010f16ff */
[C---:B------:R-:W-:Y:S01]  /*5310*/  LEA R8, P6, R15.reuse, R19, 0x2 ;  /* 0x000000130f087211 */ /* 0x040fe200078c10ff */
[----:B-1----:R3:W-:Y:S01]  /*5320*/  @P4 STG.E desc[UR22][R10.64], R20 ;  /* 0x000000140a004986 */ /* 0x0027e2000c101916 */
[----:B------:R-:W-:Y:S02]  /*5330*/  ISETP.LT.AND P2, PT, R16, UR15, !P0 ;  /* 0x0000000f10007c0c */ /* 0x000fe4000c741270 */
[----:B------:R-:W-:Y:S01]  /*5340*/  ISETP.LT.AND P0, PT, R28, UR15, !P0 ;  /* 0x0000000f1c007c0c */ /* 0x000fe2000c701270 */
[----:B------:R3:W-:Y:S01]  /*5350*/  @P3 STG.E desc[UR22][R4.64], R21 ;  /* 0x0000001504003986 */ /* 0x0007e2000c101916 */
[----:B------:R-:W-:-:S02]  /*5360*/  LEA.HI.X.SX32 R9, R15, R29, 0x2, P6 ;  /* 0x0000001d0f097211 */ /* 0x000fc400030f16ff */
[----:B----4-:R-:W-:-:S04]  /*5370*/  LEA R12, P6, R0, R19, 0x2 ;  /* 0x00000013000c7211 */ /* 0x010fc800078c10ff */
[----:B------:R-:W-:-:S03]  /*5380*/  LEA.HI.X.SX32 R13, R0, R29, 0x2, P6 ;  /* 0x0000001d000d7211 */ /* 0x000fc600030f16ff */
[----:B------:R3:W-:Y:S04]  /*5390*/  @P2 STG.E desc[UR22][R8.64], R22 ;  /* 0x0000001608002986 */ /* 0x0007e8000c101916 */
[----:B------:R3:W-:Y:S01]  /*53a0*/  @P0 STG.E desc[UR22][R12.64], R23 ;  /* 0x000000170c000986 */ /* 0x0007e2000c101916 */
[----:B------:R-:W-:Y:S06]  /*53b0*/  BAR.SYNC.DEFER_BLOCKING 0x0 ;  /* 0x0000000000007b1d */ /* 0x000fec0000010000 */
[----:B------:R-:W-:Y:S05]  /*53c0*/  @P1 BRA `(.L_x_13) ;  /* 0x00000000009c1947 */ /* 0x000fea0003800000 */
[----:B------:R-:W1:Y:S01]  /*53d0*/  S2UR UR5, SR_CgaCtaId ;  /* 0x00000000000579c3 */ /* 0x000e620000008800 */
[----:B------:R-:W-:Y:S01]  /*53e0*/  NOP ;  /* 0x0000000000007918 */ /* 0x000fe20000000000 */
[----:B------:R-:W-:Y:S01]  /*53f0*/  UMOV UR4, 0x50 ;  /* 0x0000005000047882 */ /* 0x000fe20000000000 */
[----:B------:R-:W-:Y:S02]  /*5400*/  IMAD.U32 R0, RZ, RZ, UR21 ;  /* 0x00000015ff007e24 */ /* 0x000fe4000f8e00ff */
[----:B---3--:R-:W-:-:S03]  /*5410*/  IMAD.MOV.U32 R3, RZ, RZ, 0x1 ;  /* 0x00000001ff037424 */ /* 0x008fc600078e00ff */
[----:B------:R-:W-:-:S04]  /*5420*/  LOP3.LUT R0, R0, 0xffff, RZ, 0xc0, !PT ;  /* 0x0000ffff00007812 */ /* 0x000fc800078ec0ff */
[----:B------:R-:W-:-:S05]  /*5430*/  SHF.R.U32.HI R0, RZ, 0x5, R0 ;  /* 0x00000005ff007819 */ /* 0x000fca0000011600 */
[----:B------:R-:W-:Y:S01]  /*5440*/  VIADD R2, R0, 0x10 ;  /* 0x0000001000027836 */ /* 0x000fe20000000000 */
[----:B------:R-:W-:Y:S01]  /*5450*/  SHF.L.U32 R0, R3, R0, RZ ;  /* 0x0000000003007219 */ /* 0x000fe200000006ff */
[----:B-1----:R-:W-:-:S03]  /*5460*/  ULEA UR6, UR5, UR4, 0x18 ;  /* 0x0000000405067291 */ /* 0x002fc6000f8ec0ff */
[----:B------:R-:W-:-:S04]  /*5470*/  SHF.L.U32 R3, R3, R2, RZ ;  /* 0x0000000203037219 */ /* 0x000fc800000006ff */
[----:B------:R-:W-:Y:S02]  /*5480*/  LOP3.LUT R0, R3, R0, RZ, 0xfc, !PT ;  /* 0x0000000003007212 */ /* 0x000fe400078efcff */
[----:B------:R-:W1:Y:S02]  /*5490*/  LDS R5, [UR6] ;  /* 0x00000006ff057984 */ /* 0x000e640008000800 */
[C---:B------:R-:W-:Y:S02]  /*54a0*/  LOP3.LUT R2, R0.reuse, 0xffff, RZ, 0xc0, !PT ;  /* 0x0000ffff00027812 */ /* 0x040fe400078ec0ff */
[----:B-1----:R-:W-:-:S04]  /*54b0*/  LOP3.LUT R3, R0, 0xffff, R5, 0x80, !PT ;  /* 0x0000ffff00037812 */ /* 0x002fc800078e8005 */
[----:B------:R-:W-:-:S13]  /*54c0*/  ISETP.NE.AND P0, PT, R3, R2, PT ;  /* 0x000000020300720c */ /* 0x000fda0003f05270 */
[----:B------:R-:W-:Y:S05]  /*54d0*/  @P0 BRA `(.L_x_14) ;  /* 0x0000000000500947 */ /* 0x000fea0003800000 */
[----:B------:R-:W-:Y:S02]  /*54e0*/  SHF.R.U32.HI R5, RZ, 0x10, R5 ;  /* 0x00000010ff057819 */ /* 0x000fe40000011605 */
[----:B------:R-:W-:-:S04]  /*54f0*/  SHF.R.U32.HI R2, RZ, 0x10, R0 ;  /* 0x00000010ff027819 */ /* 0x000fc80000011600 */
[----:B------:R-:W-:-:S04]  /*5500*/  LOP3.LUT R5, R5, R2, RZ, 0xc0, !PT ;  /* 0x0000000205057212 */ /* 0x000fc800078ec0ff */
[----:B------:R-:W-:-:S13]  /*5510*/  ISETP.NE.AND P0, PT, R5, R2, PT ;  /* 0x000000020500720c */ /* 0x000fda0003f05270 */
[----:B------:R-:W-:Y:S05]  /*5520*/  @P0 BRA `(.L_x_15) ;  /* 0x0000000000300947 */ /* 0x000fea0003800000 */
[----:B------:R-:W-:Y:S01]  /*5530*/  R2UR UR4, R0 ;  /* 0x00000000000472ca */ /* 0x000fe200000e0000 */
[----:B------:R-:W-:Y:S01]  /*5540*/  VOTEU.ANY UR5, UPT, PT ;  /* 0x0000000000057886 */ /* 0x000fe200038e0100 */
[----:B------:R-:W1:Y:S01]  /*5550*/  S2R R0, SR_LANEID ;  /* 0x0000000000007919 */ /* 0x000e620000000000 */
[----:B------:R-:W-:-:S10]  /*5560*/  UFLO.U32 UR5, UR5 ;  /* 0x00000005000572bd */ /* 0x000fd400080e0000 */
[----:B------:R-:W-:-:S06]  /*5570*/  ULOP3.LUT UR4, URZ, UR4, URZ, 0x33, !UPT ;  /* 0x00000004ff047292 */ /* 0x000fcc000f8e33ff */
[----:B------:R-:W-:-:S04]  /*5580*/  IMAD.U32 R2, RZ, RZ, UR4 ;  /* 0x00000004ff027e24 */ /* 0x000fc8000f8e00ff */
[----:B------:R-:W2:Y:S02]  /*5590*/  REDUX UR7, R2 ;  /* 0x00000000020773c4 */ /* 0x000ea40000000000 */
[----:B------:R4:W-:Y:S01]  /*55a0*/  UTCATOMSWS.AND URZ, UR4 ;  /* 0x0000000400ff79e3 */ /* 0x0009e20008000000 */
[----:B-1----:R-:W-:Y:S01]  /*55b0*/  ISETP.EQ.U32.AND P0, PT, R0, UR5, PT ;  /* 0x0000000500007c0c */ /* 0x002fe2000bf02070 */
[----:B--2---:R-:W-:-:S12]  /*55c0*/  IMAD.U32 R0, RZ, RZ, UR7 ;  /* 0x00000007ff007e24 */ /* 0x004fd8000f8e00ff */
[----:B------:R4:W-:Y:S01]  /*55d0*/  @P0 ATOMS.AND RZ, [UR6], R0 ;  /* 0x00000000ffff098c */ /* 0x0009e2000a800006 */
[----:B------:R-:W-:Y:S05]  /*55e0*/  BRA `(.L_x_13) ;  /* 0x0000000000147947 */ /* 0x000fea0003800000 */
.L_x_15:
[----:B------:R-:W-:-:S07]  /*55f0*/  MOV R2, 0x5610 ;  /* 0x0000561000027802 */ /* 0x000fce0000000f00 */
[----:B------:R-:W-:Y:S05]  /*5600*/  CALL.REL.NOINC `($__internal_0_$__cuda_sm10x_tcgen05_guardrail_trap_col_being_dealloced_not_returned_by_alloc) ;  /* 0x00000000002c7944 */ /* 0x000fea0003c00000 */
[----:B------:R-:W-:Y:S05]  /*5610*/  BRA `(.L_x_13) ;  /* 0x0000000000087947 */ /* 0x000fea0003800000 */
.L_x_14:
[----:B------:R-:W-:-:S07]  /*5620*/  MOV R2, 0x5640 ;  /* 0x0000564000027802 */ /* 0x000fce0000000f00 */
[----:B------:R-:W-:Y:S05]  /*5630*/  CALL.REL.NOINC `($__internal_2_$__cuda_sm10x_tcgen05_guardrail_trap_unallocated_columns_being_dealloced) ;  /* 0x0000000000387944 */ /* 0x000fea0003c00000 */
.L_x_13:
[----:B------:R-:W-:Y:S01]  /*5640*/  NOP ;  /* 0x0000000000007918 */ /* 0x000fe20000000000 */
[----:B----4-:R-:W-:Y:S05]  /*5650*/  EXIT ;  /* 0x000000000000794d */ /* 0x010fea0003800000 */
.L_x_9:
[----:B------:R-:W1:Y:S02]  /*5660*/  SYNCS.PHASECHK.TRANS64.TRYWAIT P5, [UR18], R56 ;  /* 0x00000038ff0075a7 */ /* 0x000e6400080a1112 */
[----:B-1----:R-:W-:Y:S05]  /*5670*/  @!P5 BRA `(.L_x_9) ;  /* 0xfffffffc00f8d947 */ /* 0x002fea000383ffff */
[----:B------:R-:W-:Y:S05]  /*5680*/  BRA `(.L_x_16) ;  /* 0xffffffe800247947 */ /* 0x000fea000383ffff */
.L_x_12:
[----:B------:R-:W2:Y:S02]  /*5690*/  SYNCS.PHASECHK.TRANS64.TRYWAIT P2, [UR13], R4 ;  /* 0x00000004ff0075a7 */ /* 0x000ea4000804110d */
[----:B--2---:R-:W-:Y:S05]  /*56a0*/  @!P2 BRA `(.L_x_12) ;  /* 0xfffffffc00f8a947 */ /* 0x004fea000383ffff */
[----:B------:R-:W-:Y:S05]  /*56b0*/  BRA `(.L_x_11) ;  /* 0xfffffff000ec7947 */ /* 0x000fea000383ffff */
        .weak           $__internal_0_$__cuda_sm10x_tcgen05_guardrail_trap_col_being_dealloced_not_returned_by_alloc
        .type           $__internal_0_$__cuda_sm10x_tcgen05_guardrail_trap_col_being_dealloced_not_returned_by_alloc,@function
        .size           $__internal_0_$__cuda_sm10x_tcgen05_guardrail_trap_col_being_dealloced_not_returned_by_alloc,($__internal_1_$__cuda_sm10x_tcgen05_guardrail_trap_phase_invalid_during_alloc - $__internal_0_$__cuda_sm10x_tcgen05_guardrail_trap_col_being_dealloced_not_returned_by_alloc)
$__internal_0_$__cuda_sm10x_tcgen05_guardrail_trap_col_being_dealloced_not_returned_by_alloc:
[----:B------:R-:W-:Y:S05]  /*56c0*/  BPT.TRAP 0x1 ;  /* 0x000000040000795c */ /* 0x000fea0000300000 */
[----:B------:R-:W-:-:S04]  /*56d0*/  IMAD.MOV.U32 R3, RZ, RZ, 0x0 ;  /* 0x00000000ff037424 */ /* 0x000fc800078e00ff */
[----:B------:R-:W-:Y:S05]  /*56e0*/  RET.REL.NODEC R2 `(matmul_kernel) ;  /* 0xffffffa802447950 */ /* 0x000fea0003c3ffff */
        .weak           $__internal_1_$__cuda_sm10x_tcgen05_guardrail_trap_phase_invalid_during_alloc
        .type           $__internal_1_$__cuda_sm10x_tcgen05_guardrail_trap_phase_invalid_during_alloc,@function
        .size           $__internal_1_$__cuda_sm10x_tcgen05_guardrail_trap_phase_invalid_during_alloc,($__internal_2_$__cuda_sm10x_tcgen05_guardrail_trap_unallocated_columns_being_dealloced - $__internal_1_$__cuda_sm10x_tcgen05_guardrail_trap_phase_invalid_during_alloc)
$__internal_1_$__cuda_sm10x_tcgen05_guardrail_trap_phase_invalid_during_alloc:
[----:B------:R-:W-:Y:S05]  /*56f0*/  BPT.TRAP 0x1 ;  /* 0x000000040000795c */ /* 0x000fea0000300000 */
[----:B------:R-:W-:-:S04]  /*5700*/  IMAD.MOV.U32 R3, RZ, RZ, 0x0 ;  /* 0x00000000ff037424 */ /* 0x000fc800078e00ff */
[----:B------:R-:W-:Y:S05]  /*5710*/  RET.REL.NODEC R2 `(matmul_kernel) ;  /* 0xffffffa802387950 */ /* 0x000fea0003c3ffff */
        .weak           $__internal_2_$__cuda_sm10x_tcgen05_guardrail_trap_unallocated_columns_being_dealloced
        .type           $__internal_2_$__cuda_sm10x_tcgen05_guardrail_trap_unallocated_columns_being_dealloced,@function
        .size           $__internal_2_$__cuda_sm10x_tcgen05_guardrail_trap_unallocated_columns_being_dealloced,(.L_x_20 - $__internal_2_$__cuda_sm10x_tcgen05_guardrail_trap_unallocated_columns_being_dealloced)
$__internal_2_$__cuda_sm10x_tcgen05_guardrail_trap_unallocated_columns_being_dealloced:
[----:B------:R-:W-:Y:S05]  /*5720*/  BPT.TRAP 0x1 ;  /* 0x000000040000795c */ /* 0x000fea0000300000 */
[----:B------:R-:W-:-:S04]  /*5730*/  IMAD.MOV.U32 R3, RZ, RZ, 0x0 ;  /* 0x00000000ff037424 */ /* 0x000fc800078e00ff */
[----:B------:R-:W-:Y:S05]  /*5740*/  RET.REL.NODEC R2 `(matmul_kernel) ;  /* 0xffffffa8022c7950 */ /* 0x000fea0003c3ffff */
.L_x_17:
[----:B------:R-:W-:-:S00]  /*5750*/  BRA `(.L_x_17) ;  /* 0xfffffffc00fc7947 */ /* 0x000fc0000383ffff */
[----:B------:R-:W-:-:S00]  /*5760*/  NOP ;  /* 0x0000000000007918 */ /* 0x000fc00000000000 */
        /* <DEDUP_REMOVED lines=9> */
.L_x_20:


//--------------------- .nv.shared.matmul_kernel  --------------------------
	.section	.nv.shared.matmul_kernel,"aw",@nobits
	.sectionflags	@""
	.align	16
	.zero		1024


//--------------------- .nv.shared.reserved.0     --------------------------
	.section	.nv.shared.reserved.0,"aw",@nobits
	.align	8
	.weak		__nv_reservedSMEM_offset_0_alias
	.size		__nv_reservedSMEM_offset_0_alias, 0, 64
	.other		__nv_reservedSMEM_offset_0_alias,@"STO_CUDA_RESERVED_SHARED STV_DEFAULT"
__nv_reservedSMEM_offset_0_alias:
	.zero		0
.nv.shared.reserved.0:
	.zero		64
	.weak		__nv_reservedSMEM_allocation_phase
	.type		__nv_reservedSMEM_allocation_phase,@object
	.size		__nv_reservedSMEM_allocation_phase,(.L_0 - __nv_reservedSMEM_allocation_phase)
__nv_reservedSMEM_allocation_phase:
	.zero		1
.L_0:
	.zero		7
	.weak		__nv_reservedSMEM_devtool_atexit_pc
	.type		__nv_reservedSMEM_devtool_atexit_pc,@object
	.size		__nv_reservedSMEM_devtool_atexit_pc,(__nv_reservedSMEM_allocation_mask - __nv_reservedSMEM_devtool_atexit_pc)
__nv_reservedSMEM_devtool_atexit_pc:
	.zero		8
	.weak		__nv_reservedSMEM_allocation_mask
	.type		__nv_reservedSMEM_allocation_mask,@object
	.size		__nv_reservedSMEM_allocation_mask,(.L_2 - __nv_reservedSMEM_allocation_mask)
__nv_reservedSMEM_allocation_mask:
	.zero		4
.L_2:


//--------------------- .nv.constant0.matmul_kernel --------------------------
	.section	.nv.constant0.matmul_kernel,"a",@progbits
	.sectionflags	@""
	.align	4
.nv.constant0.matmul_kernel:
	.zero		976


//--------------------- SYMBOLS --------------------------

	.type		.nv.reservedSmem.offset0,@object
	.size		.nv.reservedSmem.offset0,0x4
	.type		.nv.reservedSmem.cap,@object
	.size		.nv.reservedSmem.cap,0x4
